//
// Generated by NVIDIA NVVM Compiler
//
// Compiler Build ID: CL-36424714
// Cuda compilation tools, release 13.0, V13.0.88
// Based on NVVM 20.0.0
//

.version 9.0
.target sm_100
.address_size 64

	// .globl	_Z5conv1PdS_S_
// _ZZ5conv2PdS_S_E2As has been demoted

.visible .entry _Z5conv1PdS_S_(
	.param .u64 .ptr .align 1 _Z5conv1PdS_S__param_0,
	.param .u64 .ptr .align 1 _Z5conv1PdS_S__param_1,
	.param .u64 .ptr .align 1 _Z5conv1PdS_S__param_2
)
{
	.reg .pred 	%p<7>;
	.reg .b32 	%r<48>;
	.reg .b64 	%rd<28>;
	.reg .b64 	%fd<82>;

	ld.param.u64 	%rd12, [_Z5conv1PdS_S__param_0];
	ld.param.u64 	%rd10, [_Z5conv1PdS_S__param_1];
	cvta.to.global.u64 	%rd1, %rd12;
	mov.u32 	%r27, %ctaid.y;
	mov.u32 	%r28, %ntid.y;
	mov.u32 	%r29, %tid.y;
	mad.lo.s32 	%r1, %r27, %r28, %r29;
	mov.u32 	%r30, %ctaid.x;
	mov.u32 	%r2, %ntid.x;
	mov.u32 	%r31, %tid.x;
	mad.lo.s32 	%r3, %r30, %r2, %r31;
	mov.u32 	%r32, %ctaid.z;
	mov.u32 	%r4, %ntid.z;
	mov.u32 	%r33, %tid.z;
	mad.lo.s32 	%r42, %r32, %r4, %r33;
	mov.u32 	%r34, %nctaid.y;
	mul.lo.s32 	%r6, %r28, %r34;
	setp.gt.u32 	%p1, %r42, 4;
	@%p1 bra 	$L__BB0_9;
	shl.b32 	%r7, %r6, 10;
	mul.lo.s32 	%r8, %r1, 1026;
	mul.lo.s32 	%r9, %r6, 1026;
	add.s64 	%rd2, %rd1, 8421416;
	mul.wide.u32 	%rd3, %r9, 8;
	mov.u32 	%r35, %nctaid.z;
	mul.lo.s32 	%r10, %r4, %r35;
	mov.u32 	%r36, %nctaid.x;
	mul.lo.s32 	%r11, %r2, %r36;
	cvta.to.global.u64 	%rd4, %rd10;
$L__BB0_2:
	setp.gt.s32 	%p2, %r3, 1023;
	@%p2 bra 	$L__BB0_8;
	ld.param.u64 	%rd26, [_Z5conv1PdS_S__param_2];
	mul.lo.s32 	%r37, %r42, 27;
	cvta.to.global.u64 	%rd13, %rd26;
	mul.wide.u32 	%rd14, %r37, 8;
	add.s64 	%rd5, %rd13, %rd14;
	mov.u32 	%r43, %r3;
$L__BB0_4:
	setp.gt.u32 	%p3, %r1, 1023;
	@%p3 bra 	$L__BB0_7;
	add.s32 	%r44, %r8, 2052;
	shl.b32 	%r38, %r1, 10;
	shl.b32 	%r39, %r42, 20;
	add.s32 	%r40, %r38, %r39;
	add.s32 	%r46, %r40, %r43;
	add.s32 	%r45, %r8, %r43;
	cvt.s64.s32 	%rd6, %r43;
	add.s32 	%r41, %r8, 1026;
	cvt.u64.u32 	%rd15, %r41;
	add.s64 	%rd16, %rd15, %rd6;
	shl.b64 	%rd17, %rd16, 3;
	add.s64 	%rd27, %rd2, %rd17;
	mov.u32 	%r47, %r1;
$L__BB0_6:
	mul.wide.s32 	%rd18, %r45, 8;
	add.s64 	%rd19, %rd1, %rd18;
	cvt.s64.s32 	%rd20, %r44;
	add.s64 	%rd21, %rd6, %rd20;
	shl.b64 	%rd22, %rd21, 3;
	add.s64 	%rd23, %rd2, %rd22;
	ld.global.f64 	%fd1, [%rd5+64];
	ld.global.f64 	%fd2, [%rd19];
	fma.rn.f64 	%fd3, %fd1, %fd2, 0d0000000000000000;
	ld.global.f64 	%fd4, [%rd5+56];
	ld.global.f64 	%fd5, [%rd19+8208];
	fma.rn.f64 	%fd6, %fd4, %fd5, %fd3;
	ld.global.f64 	%fd7, [%rd5+48];
	ld.global.f64 	%fd8, [%rd19+16416];
	fma.rn.f64 	%fd9, %fd7, %fd8, %fd6;
	ld.global.f64 	%fd10, [%rd5+40];
	ld.global.f64 	%fd11, [%rd19+8];
	fma.rn.f64 	%fd12, %fd10, %fd11, %fd9;
	ld.global.f64 	%fd13, [%rd5+32];
	ld.global.f64 	%fd14, [%rd27+-8421408];
	fma.rn.f64 	%fd15, %fd13, %fd14, %fd12;
	ld.global.f64 	%fd16, [%rd5+24];
	ld.global.f64 	%fd17, [%rd23+-8421408];
	fma.rn.f64 	%fd18, %fd16, %fd17, %fd15;
	ld.global.f64 	%fd19, [%rd5+16];
	ld.global.f64 	%fd20, [%rd19+16];
	fma.rn.f64 	%fd21, %fd19, %fd20, %fd18;
	ld.global.f64 	%fd22, [%rd5+8];
	ld.global.f64 	%fd23, [%rd27+-8421400];
	fma.rn.f64 	%fd24, %fd22, %fd23, %fd21;
	ld.global.f64 	%fd25, [%rd5];
	ld.global.f64 	%fd26, [%rd23+-8421400];
	fma.rn.f64 	%fd27, %fd25, %fd26, %fd24;
	ld.global.f64 	%fd28, [%rd5+136];
	ld.global.f64 	%fd29, [%rd19+8421408];
	fma.rn.f64 	%fd30, %fd28, %fd29, %fd27;
	ld.global.f64 	%fd31, [%rd5+128];
	ld.global.f64 	%fd32, [%rd27+-8];
	fma.rn.f64 	%fd33, %fd31, %fd32, %fd30;
	ld.global.f64 	%fd34, [%rd5+120];
	ld.global.f64 	%fd35, [%rd23+-8];
	fma.rn.f64 	%fd36, %fd34, %fd35, %fd33;
	ld.global.f64 	%fd37, [%rd5+112];
	ld.global.f64 	%fd38, [%rd19+8421416];
	fma.rn.f64 	%fd39, %fd37, %fd38, %fd36;
	ld.global.f64 	%fd40, [%rd5+104];
	ld.global.f64 	%fd41, [%rd27];
	fma.rn.f64 	%fd42, %fd40, %fd41, %fd39;
	ld.global.f64 	%fd43, [%rd5+96];
	ld.global.f64 	%fd44, [%rd23];
	fma.rn.f64 	%fd45, %fd43, %fd44, %fd42;
	ld.global.f64 	%fd46, [%rd5+88];
	ld.global.f64 	%fd47, [%rd19+8421424];
	fma.rn.f64 	%fd48, %fd46, %fd47, %fd45;
	ld.global.f64 	%fd49, [%rd5+80];
	ld.global.f64 	%fd50, [%rd27+8];
	fma.rn.f64 	%fd51, %fd49, %fd50, %fd48;
	ld.global.f64 	%fd52, [%rd5+72];
	ld.global.f64 	%fd53, [%rd23+8];
	fma.rn.f64 	%fd54, %fd52, %fd53, %fd51;
	ld.global.f64 	%fd55, [%rd5+208];
	ld.global.f64 	%fd56, [%rd19+16842816];
	fma.rn.f64 	%fd57, %fd55, %fd56, %fd54;
	ld.global.f64 	%fd58, [%rd5+200];
	ld.global.f64 	%fd59, [%rd27+8421400];
	fma.rn.f64 	%fd60, %fd58, %fd59, %fd57;
	ld.global.f64 	%fd61, [%rd5+192];
	ld.global.f64 	%fd62, [%rd23+8421400];
	fma.rn.f64 	%fd63, %fd61, %fd62, %fd60;
	ld.global.f64 	%fd64, [%rd5+184];
	ld.global.f64 	%fd65, [%rd19+16842824];
	fma.rn.f64 	%fd66, %fd64, %fd65, %fd63;
	ld.global.f64 	%fd67, [%rd5+176];
	ld.global.f64 	%fd68, [%rd27+8421408];
	fma.rn.f64 	%fd69, %fd67, %fd68, %fd66;
	ld.global.f64 	%fd70, [%rd5+168];
	ld.global.f64 	%fd71, [%rd23+8421408];
	fma.rn.f64 	%fd72, %fd70, %fd71, %fd69;
	ld.global.f64 	%fd73, [%rd5+160];
	ld.global.f64 	%fd74, [%rd19+16842832];
	fma.rn.f64 	%fd75, %fd73, %fd74, %fd72;
	ld.global.f64 	%fd76, [%rd5+152];
	ld.global.f64 	%fd77, [%rd27+8421416];
	fma.rn.f64 	%fd78, %fd76, %fd77, %fd75;
	ld.global.f64 	%fd79, [%rd5+144];
	ld.global.f64 	%fd80, [%rd23+8421416];
	fma.rn.f64 	%fd81, %fd79, %fd80, %fd78;
	mul.wide.s32 	%rd24, %r46, 8;
	add.s64 	%rd25, %rd4, %rd24;
	st.global.f64 	[%rd25], %fd81;
	add.s32 	%r47, %r47, %r6;
	add.s32 	%r46, %r46, %r7;
	add.s32 	%r45, %r45, %r9;
	add.s64 	%rd27, %rd27, %rd3;
	add.s32 	%r44, %r44, %r9;
	setp.lt.u32 	%p4, %r47, 1024;
	@%p4 bra 	$L__BB0_6;
$L__BB0_7:
	add.s32 	%r43, %r43, %r11;
	setp.lt.s32 	%p5, %r43, 1024;
	@%p5 bra 	$L__BB0_4;
$L__BB0_8:
	add.s32 	%r42, %r42, %r10;
	setp.lt.u32 	%p6, %r42, 5;
	@%p6 bra 	$L__BB0_2;
$L__BB0_9:
	ret;

}
	// .globl	_Z5conv2PdS_S_
.visible .entry _Z5conv2PdS_S_(
	.param .u64 .ptr .align 1 _Z5conv2PdS_S__param_0,
	.param .u64 .ptr .align 1 _Z5conv2PdS_S__param_1,
	.param .u64 .ptr .align 1 _Z5conv2PdS_S__param_2
)
{
	.reg .pred 	%p<22>;
	.reg .b32 	%r<85>;
	.reg .b64 	%rd<29>;
	.reg .b64 	%fd<109>;
	// demoted variable
	.shared .align 8 .b8 _ZZ5conv2PdS_S_E2As[864];
	ld.param.u64 	%rd7, [_Z5conv2PdS_S__param_0];
	ld.param.u64 	%rd5, [_Z5conv2PdS_S__param_1];
	ld.param.u64 	%rd6, [_Z5conv2PdS_S__param_2];
	cvta.to.global.u64 	%rd1, %rd7;
	mov.u32 	%r29, %ctaid.y;
	mov.u32 	%r1, %ntid.y;
	mov.u32 	%r2, %tid.y;
	mad.lo.s32 	%r3, %r29, %r1, %r2;
	mov.u32 	%r30, %ctaid.x;
	mov.u32 	%r4, %ntid.x;
	mov.u32 	%r5, %tid.x;
	mad.lo.s32 	%r6, %r30, %r4, %r5;
	mov.u32 	%r31, %ctaid.z;
	mov.u32 	%r7, %ntid.z;
	mov.u32 	%r32, %tid.z;
	mad.lo.s32 	%r81, %r31, %r7, %r32;
	mov.u32 	%r33, %nctaid.y;
	mul.lo.s32 	%r9, %r1, %r33;
	setp.gt.u32 	%p1, %r3, 1025;
	setp.gt.s32 	%p2, %r6, 1025;
	or.pred  	%p3, %p1, %p2;
	@%p3 bra 	$L__BB1_9;
	min.u32 	%r35, %r2, %r5;
	setp.lt.u32 	%p4, %r35, 2;
	@%p4 bra 	$L__BB1_3;
	mad.lo.s32 	%r36, %r3, 1026, %r6;
	mov.u32 	%r37, _ZZ5conv2PdS_S_E2As;
	mad.lo.s32 	%r38, %r2, 48, %r37;
	shl.b32 	%r39, %r5, 3;
	add.s32 	%r40, %r38, %r39;
	mul.wide.s32 	%rd8, %r36, 8;
	add.s64 	%rd9, %rd1, %rd8;
	ld.global.f64 	%fd1, [%rd9];
	st.shared.f64 	[%r40], %fd1;
	ld.global.f64 	%fd2, [%rd9+8421408];
	st.shared.f64 	[%r40+288], %fd2;
	ld.global.f64 	%fd3, [%rd9+16842816];
	st.shared.f64 	[%r40+576], %fd3;
	bra.uni 	$L__BB1_9;
$L__BB1_3:
	add.s32 	%r10, %r3, %r1;
	add.s32 	%r11, %r2, %r1;
	add.s32 	%r12, %r6, %r4;
	add.s32 	%r13, %r5, %r4;
	or.b32  	%r41, %r2, %r5;
	and.b32  	%r42, %r41, 1022;
	setp.ne.s32 	%p5, %r42, 0;
	setp.gt.u32 	%p6, %r10, 1025;
	or.pred  	%p7, %p5, %p6;
	setp.gt.s32 	%p8, %r12, 1025;
	or.pred  	%p9, %p8, %p7;
	@%p9 bra 	$L__BB1_5;
	mul.lo.s32 	%r60, %r3, 1026;
	mad.lo.s32 	%r61, %r10, 1026, %r6;
	mul.wide.s32 	%rd18, %r61, 8;
	add.s64 	%rd19, %rd1, %rd18;
	ld.global.f64 	%fd16, [%rd19];
	mov.u32 	%r62, _ZZ5conv2PdS_S_E2As;
	mad.lo.s32 	%r63, %r11, 48, %r62;
	shl.b32 	%r64, %r5, 3;
	add.s32 	%r65, %r63, %r64;
	st.shared.f64 	[%r65], %fd16;
	add.s32 	%r66, %r60, %r12;
	mul.wide.s32 	%rd20, %r66, 8;
	add.s64 	%rd21, %rd1, %rd20;
	ld.global.f64 	%fd17, [%rd21];
	mad.lo.s32 	%r67, %r2, 48, %r62;
	shl.b32 	%r68, %r13, 3;
	add.s32 	%r69, %r67, %r68;
	st.shared.f64 	[%r69], %fd17;
	add.s32 	%r70, %r60, %r6;
	mul.wide.s32 	%rd22, %r70, 8;
	add.s64 	%rd23, %rd1, %rd22;
	ld.global.f64 	%fd18, [%rd23];
	add.s32 	%r71, %r67, %r64;
	st.shared.f64 	[%r71], %fd18;
	shl.b32 	%r72, %r4, 3;
	cvt.u64.u32 	%rd24, %r72;
	add.s64 	%rd25, %rd19, %rd24;
	ld.global.f64 	%fd19, [%rd25];
	add.s32 	%r73, %r65, %r72;
	st.shared.f64 	[%r73], %fd19;
	ld.global.f64 	%fd20, [%rd19+8421408];
	st.shared.f64 	[%r65+288], %fd20;
	ld.global.f64 	%fd21, [%rd21+8421408];
	st.shared.f64 	[%r69+288], %fd21;
	ld.global.f64 	%fd22, [%rd23+8421408];
	st.shared.f64 	[%r71+288], %fd22;
	ld.global.f64 	%fd23, [%rd25+8421408];
	st.shared.f64 	[%r73+288], %fd23;
	ld.global.f64 	%fd24, [%rd19+16842816];
	st.shared.f64 	[%r65+576], %fd24;
	ld.global.f64 	%fd25, [%rd21+16842816];
	st.shared.f64 	[%r69+576], %fd25;
	ld.global.f64 	%fd26, [%rd23+16842816];
	st.shared.f64 	[%r71+576], %fd26;
	ld.global.f64 	%fd27, [%rd25+16842816];
	st.shared.f64 	[%r73+576], %fd27;
	bra.uni 	$L__BB1_9;
$L__BB1_5:
	setp.gt.u32 	%p10, %r10, 1025;
	setp.gt.u32 	%p11, %r2, 1;
	or.pred  	%p12, %p11, %p10;
	@%p12 bra 	$L__BB1_7;
	mad.lo.s32 	%r52, %r10, 1026, %r6;
	mad.lo.s32 	%r53, %r3, 1026, %r6;
	mul.wide.s32 	%rd14, %r52, 8;
	add.s64 	%rd15, %rd1, %rd14;
	ld.global.f64 	%fd10, [%rd15];
	mov.u32 	%r54, _ZZ5conv2PdS_S_E2As;
	mad.lo.s32 	%r55, %r11, 48, %r54;
	shl.b32 	%r56, %r5, 3;
	add.s32 	%r57, %r55, %r56;
	st.shared.f64 	[%r57], %fd10;
	mul.wide.s32 	%rd16, %r53, 8;
	add.s64 	%rd17, %rd1, %rd16;
	ld.global.f64 	%fd11, [%rd17];
	mad.lo.s32 	%r58, %r2, 48, %r54;
	add.s32 	%r59, %r58, %r56;
	st.shared.f64 	[%r59], %fd11;
	ld.global.f64 	%fd12, [%rd15+8421408];
	st.shared.f64 	[%r57+288], %fd12;
	ld.global.f64 	%fd13, [%rd17+8421408];
	st.shared.f64 	[%r59+288], %fd13;
	ld.global.f64 	%fd14, [%rd15+16842816];
	st.shared.f64 	[%r57+576], %fd14;
	ld.global.f64 	%fd15, [%rd17+16842816];
	st.shared.f64 	[%r59+576], %fd15;
	bra.uni 	$L__BB1_9;
$L__BB1_7:
	setp.gt.s32 	%p13, %r12, 1025;
	setp.gt.u32 	%p14, %r5, 1;
	or.pred  	%p15, %p14, %p13;
	@%p15 bra 	$L__BB1_9;
	mov.u32 	%r43, _ZZ5conv2PdS_S_E2As;
	mad.lo.s32 	%r44, %r2, 48, %r43;
	mul.lo.s32 	%r45, %r3, 1026;
	add.s32 	%r46, %r45, %r12;
	mul.wide.s32 	%rd10, %r46, 8;
	add.s64 	%rd11, %rd1, %rd10;
	ld.global.f64 	%fd4, [%rd11];
	shl.b32 	%r47, %r13, 3;
	add.s32 	%r48, %r44, %r47;
	st.shared.f64 	[%r48], %fd4;
	add.s32 	%r49, %r45, %r6;
	mul.wide.s32 	%rd12, %r49, 8;
	add.s64 	%rd13, %rd1, %rd12;
	ld.global.f64 	%fd5, [%rd13];
	shl.b32 	%r50, %r5, 3;
	add.s32 	%r51, %r44, %r50;
	st.shared.f64 	[%r51], %fd5;
	ld.global.f64 	%fd6, [%rd11+8421408];
	st.shared.f64 	[%r48+288], %fd6;
	ld.global.f64 	%fd7, [%rd13+8421408];
	st.shared.f64 	[%r51+288], %fd7;
	ld.global.f64 	%fd8, [%rd11+16842816];
	st.shared.f64 	[%r48+576], %fd8;
	ld.global.f64 	%fd9, [%rd13+16842816];
	st.shared.f64 	[%r51+576], %fd9;
$L__BB1_9:
	bar.sync 	0;
	setp.gt.u32 	%p16, %r81, 4;
	@%p16 bra 	$L__BB1_18;
	shl.b32 	%r74, %r5, 3;
	mov.u32 	%r75, _ZZ5conv2PdS_S_E2As;
	add.s32 	%r76, %r75, %r74;
	mad.lo.s32 	%r14, %r2, 48, %r76;
	shl.b32 	%r15, %r3, 10;
	shl.b32 	%r16, %r9, 10;
	mov.u32 	%r77, %nctaid.z;
	mul.lo.s32 	%r17, %r7, %r77;
	mov.u32 	%r78, %nctaid.x;
	mul.lo.s32 	%r18, %r4, %r78;
	cvta.to.global.u64 	%rd2, %rd5;
	cvta.to.global.u64 	%rd3, %rd6;
$L__BB1_11:
	setp.gt.s32 	%p17, %r6, 1023;
	@%p17 bra 	$L__BB1_17;
	mul.lo.s32 	%r79, %r81, 27;
	shl.b32 	%r80, %r81, 20;
	mul.wide.u32 	%rd26, %r79, 8;
	add.s64 	%rd4, %rd3, %rd26;
	add.s32 	%r20, %r15, %r80;
	mov.u32 	%r82, %r6;
$L__BB1_13:
	setp.gt.u32 	%p18, %r3, 1023;
	@%p18 bra 	$L__BB1_16;
	add.s32 	%r83, %r20, %r82;
	mov.u32 	%r84, %r3;
$L__BB1_15:
	ld.global.f64 	%fd28, [%rd4+64];
	ld.shared.f64 	%fd29, [%r14];
	fma.rn.f64 	%fd30, %fd28, %fd29, 0d0000000000000000;
	ld.global.f64 	%fd31, [%rd4+56];
	ld.shared.f64 	%fd32, [%r14+48];
	fma.rn.f64 	%fd33, %fd31, %fd32, %fd30;
	ld.global.f64 	%fd34, [%rd4+48];
	ld.shared.f64 	%fd35, [%r14+96];
	fma.rn.f64 	%fd36, %fd34, %fd35, %fd33;
	ld.global.f64 	%fd37, [%rd4+40];
	ld.shared.f64 	%fd38, [%r14+8];
	fma.rn.f64 	%fd39, %fd37, %fd38, %fd36;
	ld.global.f64 	%fd40, [%rd4+32];
	ld.shared.f64 	%fd41, [%r14+56];
	fma.rn.f64 	%fd42, %fd40, %fd41, %fd39;
	ld.global.f64 	%fd43, [%rd4+24];
	ld.shared.f64 	%fd44, [%r14+104];
	fma.rn.f64 	%fd45, %fd43, %fd44, %fd42;
	ld.global.f64 	%fd46, [%rd4+16];
	ld.shared.f64 	%fd47, [%r14+16];
	fma.rn.f64 	%fd48, %fd46, %fd47, %fd45;
	ld.global.f64 	%fd49, [%rd4+8];
	ld.shared.f64 	%fd50, [%r14+64];
	fma.rn.f64 	%fd51, %fd49, %fd50, %fd48;
	ld.global.f64 	%fd52, [%rd4];
	ld.shared.f64 	%fd53, [%r14+112];
	fma.rn.f64 	%fd54, %fd52, %fd53, %fd51;
	ld.global.f64 	%fd55, [%rd4+136];
	ld.shared.f64 	%fd56, [%r14+288];
	fma.rn.f64 	%fd57, %fd55, %fd56, %fd54;
	ld.global.f64 	%fd58, [%rd4+128];
	ld.shared.f64 	%fd59, [%r14+336];
	fma.rn.f64 	%fd60, %fd58, %fd59, %fd57;
	ld.global.f64 	%fd61, [%rd4+120];
	ld.shared.f64 	%fd62, [%r14+384];
	fma.rn.f64 	%fd63, %fd61, %fd62, %fd60;
	ld.global.f64 	%fd64, [%rd4+112];
	ld.shared.f64 	%fd65, [%r14+296];
	fma.rn.f64 	%fd66, %fd64, %fd65, %fd63;
	ld.global.f64 	%fd67, [%rd4+104];
	ld.shared.f64 	%fd68, [%r14+344];
	fma.rn.f64 	%fd69, %fd67, %fd68, %fd66;
	ld.global.f64 	%fd70, [%rd4+96];
	ld.shared.f64 	%fd71, [%r14+392];
	fma.rn.f64 	%fd72, %fd70, %fd71, %fd69;
	ld.global.f64 	%fd73, [%rd4+88];
	ld.shared.f64 	%fd74, [%r14+304];
	fma.rn.f64 	%fd75, %fd73, %fd74, %fd72;
	ld.global.f64 	%fd76, [%rd4+80];
	ld.shared.f64 	%fd77, [%r14+352];
	fma.rn.f64 	%fd78, %fd76, %fd77, %fd75;
	ld.global.f64 	%fd79, [%rd4+72];
	ld.shared.f64 	%fd80, [%r14+400];
	fma.rn.f64 	%fd81, %fd79, %fd80, %fd78;
	ld.global.f64 	%fd82, [%rd4+208];
	ld.shared.f64 	%fd83, [%r14+576];
	fma.rn.f64 	%fd84, %fd82, %fd83, %fd81;
	ld.global.f64 	%fd85, [%rd4+200];
	ld.shared.f64 	%fd86, [%r14+624];
	fma.rn.f64 	%fd87, %fd85, %fd86, %fd84;
	ld.global.f64 	%fd88, [%rd4+192];
	ld.shared.f64 	%fd89, [%r14+672];
	fma.rn.f64 	%fd90, %fd88, %fd89, %fd87;
	ld.global.f64 	%fd91, [%rd4+184];
	ld.shared.f64 	%fd92, [%r14+584];
	fma.rn.f64 	%fd93, %fd91, %fd92, %fd90;
	ld.global.f64 	%fd94, [%rd4+176];
	ld.shared.f64 	%fd95, [%r14+632];
	fma.rn.f64 	%fd96, %fd94, %fd95, %fd93;
	ld.global.f64 	%fd97, [%rd4+168];
	ld.shared.f64 	%fd98, [%r14+680];
	fma.rn.f64 	%fd99, %fd97, %fd98, %fd96;
	ld.global.f64 	%fd100, [%rd4+160];
	ld.shared.f64 	%fd101, [%r14+592];
	fma.rn.f64 	%fd102, %fd100, %fd101, %fd99;
	ld.global.f64 	%fd103, [%rd4+152];
	ld.shared.f64 	%fd104, [%r14+640];
	fma.rn.f64 	%fd105, %fd103, %fd104, %fd102;
	ld.global.f64 	%fd106, [%rd4+144];
	ld.shared.f64 	%fd107, [%r14+688];
	fma.rn.f64 	%fd108, %fd106, %fd107, %fd105;
	bar.sync 	0;
	mul.wide.s32 	%rd27, %r83, 8;
	add.s64 	%rd28, %rd2, %rd27;
	st.global.f64 	[%rd28], %fd108;
	add.s32 	%r84, %r84, %r9;
	add.s32 	%r83, %r83, %r16;
	setp.lt.u32 	%p19, %r84, 1024;
	@%p19 bra 	$L__BB1_15;
$L__BB1_16:
	add.s32 	%r82, %r82, %r18;
	setp.lt.s32 	%p20, %r82, 1024;
	@%p20 bra 	$L__BB1_13;
$L__BB1_17:
	add.s32 	%r81, %r81, %r17;
	setp.lt.u32 	%p21, %r81, 5;
	@%p21 bra 	$L__BB1_11;
$L__BB1_18:
	ret;

}


// ===== COMPILED SASS (sm_100) =====

	.target	sm_100

	.elftype	@"ET_EXEC"


//--------------------- .note.nv.tkinfo           --------------------------
	.section	.note.nv.tkinfo,"",@"SHT_NOTE"
	.sectionflags	@"SHF_NOTE_NV_TKINFO"
	.tkinfo
        /*0018*/ 	.word	0x00000002
        /*0030*/ 	.string	""
        /*0030*/ 	.string	"ptxas"
        /*0030*/ 	.string	"Cuda compilation tools, release 13.0, V13.0.88"
        /*0030*/ 	.string	"Build cuda_13.0.r13.0/compiler.36424714_0"
        /*0030*/ 	.string	"-arch sm_100 -m 64 "



//--------------------- .note.nv.cuinfo           --------------------------
	.section	.note.nv.cuinfo,"",@"SHT_NOTE"
	.sectionflags	@"SHF_NOTE_NV_CUINFO"
        /*0018*/ 	.short	0x0002
        /*001a*/ 	.short	0x0064
        /*001c*/ 	.short	0x0082
	.zero		2


//--------------------- .nv.info                  --------------------------
	.section	.nv.info,"",@"SHT_CUDA_INFO"
	.align	4


	//----- nvinfo : EIATTR_REGCOUNT
	.align		4
        /*0000*/ 	.byte	0x04, 0x2f
        /*0002*/ 	.short	(.L_1 - .L_0)
	.align		4
.L_0:
        /*0004*/ 	.word	index@(_Z5conv1PdS_S_)
        /*0008*/ 	.word	0x00000027


	//----- nvinfo : EIATTR_FRAME_SIZE
	.align		4
.L_1:
        /*000c*/ 	.byte	0x04, 0x11
        /*000e*/ 	.short	(.L_3 - .L_2)
	.align		4
.L_2:
        /*0010*/ 	.word	index@(_Z5conv1PdS_S_)
        /*0014*/ 	.word	0x00000000


	//----- nvinfo : EIATTR_REGCOUNT
	.align		4
.L_3:
        /*0018*/ 	.byte	0x04, 0x2f
        /*001a*/ 	.short	(.L_5 - .L_4)
	.align		4
.L_4:
        /*001c*/ 	.word	index@(_Z5conv2PdS_S_)
        /*0020*/ 	.word	0x00000020


	//----- nvinfo : EIATTR_FRAME_SIZE
	.align		4
.L_5:
        /*0024*/ 	.byte	0x04, 0x11
        /*0026*/ 	.short	(.L_7 - .L_6)
	.align		4
.L_6:
        /*0028*/ 	.word	index@(_Z5conv2PdS_S_)
        /*002c*/ 	.word	0x00000000


	//----- nvinfo : EIATTR_MIN_STACK_SIZE
	.align		4
.L_7:
        /*0030*/ 	.byte	0x04, 0x12
        /*0032*/ 	.short	(.L_9 - .L_8)
	.align		4
.L_8:
        /*0034*/ 	.word	index@(_Z5conv2PdS_S_)
        /*0038*/ 	.word	0x00000000


	//----- nvinfo : EIATTR_MIN_STACK_SIZE
	.align		4
.L_9:
        /*003c*/ 	.byte	0x04, 0x12
        /*003e*/ 	.short	(.L_11 - .L_10)
	.align		4
.L_10:
        /*0040*/ 	.word	index@(_Z5conv1PdS_S_)
        /*0044*/ 	.word	0x00000000
.L_11:


//--------------------- .nv.compat                --------------------------
	.section	.nv.compat,"",@"SHT_CUDA_COMPAT_INFO"
	.align	4
        /*0000*/ 	.byte	0x02, 0x09, 0x00, 0x00, 0x02, 0x02, 0x01, 0x00, 0x02, 0x05, 0x05, 0x00, 0x03, 0x07, 0x01, 0x01
        /*0010*/ 	.byte	0x02, 0x03, 0x00, 0x00, 0x02, 0x06, 0x01, 0x00, 0x04, 0x0b, 0x08, 0x00, 0x01, 0x00, 0x00, 0x00
        /*0020*/ 	.byte	0x00, 0x00, 0x00, 0x00


//--------------------- .nv.info._Z5conv2PdS_S_   --------------------------
	.section	.nv.info._Z5conv2PdS_S_,"",@"SHT_CUDA_INFO"
	.sectionflags	@""
	.align	4


	//----- nvinfo : EIATTR_CUDA_API_VERSION
	.align		4
        /*0000*/ 	.byte	0x04, 0x37
        /*0002*/ 	.short	(.L_13 - .L_12)
.L_12:
        /*0004*/ 	.word	0x00000082


	//----- nvinfo : EIATTR_KPARAM_INFO
	.align		4
.L_13:
        /*0008*/ 	.byte	0x04, 0x17
        /*000a*/ 	.short	(.L_15 - .L_14)
.L_14:
        /*000c*/ 	.word	0x00000000
        /*0010*/ 	.short	0x0002
        /*0012*/ 	.short	0x0010
        /*0014*/ 	.byte	0x00, 0xf5, 0x21, 0x00


	//----- nvinfo : EIATTR_KPARAM_INFO
	.align		4
.L_15:
        /*0018*/ 	.byte	0x04, 0x17
        /*001a*/ 	.short	(.L_17 - .L_16)
.L_16:
        /*001c*/ 	.word	0x00000000
        /*0020*/ 	.short	0x0001
        /*0022*/ 	.short	0x0008
        /*0024*/ 	.byte	0x00, 0xf5, 0x21, 0x00


	//----- nvinfo : EIATTR_KPARAM_INFO
	.align		4
.L_17:
        /*0028*/ 	.byte	0x04, 0x17
        /*002a*/ 	.short	(.L_19 - .L_18)
.L_18:
        /*002c*/ 	.word	0x00000000
        /*0030*/ 	.short	0x0000
        /*0032*/ 	.short	0x0000
        /*0034*/ 	.byte	0x00, 0xf5, 0x21, 0x00


	//----- nvinfo : EIATTR_SPARSE_MMA_MASK
	.align		4
.L_19:
        /*0038*/ 	.byte	0x03, 0x50
        /*003a*/ 	.short	0x0000


	//----- nvinfo : EIATTR_MAXREG_COUNT
	.align		4
        /*003c*/ 	.byte	0x03, 0x1b
        /*003e*/ 	.short	0x00ff


	//----- nvinfo : EIATTR_NUM_BARRIERS
	.align		4
        /*0040*/ 	.byte	0x02, 0x4c
        /*0042*/ 	.byte	0x01
	.zero		1


	//----- nvinfo : EIATTR_MERCURY_ISA_VERSION
	.align		4
        /*0044*/ 	.byte	0x03, 0x5f
        /*0046*/ 	.short	0x0101


	//----- nvinfo : EIATTR_VRC_CTA_INIT_COUNT
	.align		4
        /*0048*/ 	.byte	0x02, 0x4a
	.zero		1
	.zero		1


	//----- nvinfo : EIATTR_EXIT_INSTR_OFFSETS
	.align		4
        /*004c*/ 	.byte	0x04, 0x1c
        /*004e*/ 	.short	(.L_21 - .L_20)


	//   ....[0]....
.L_20:
        /*0050*/ 	.word	0x00000a50


	//   ....[1]....
        /*0054*/ 	.word	0x000011d0


	//----- nvinfo : EIATTR_CRS_STACK_SIZE
	.align		4
.L_21:
        /*0058*/ 	.byte	0x04, 0x1e
        /*005a*/ 	.short	(.L_23 - .L_22)
.L_22:
        /*005c*/ 	.word	0x00000000


	//----- nvinfo : EIATTR_CBANK_PARAM_SIZE
	.align		4
.L_23:
        /*0060*/ 	.byte	0x03, 0x19
        /*0062*/ 	.short	0x0018


	//----- nvinfo : EIATTR_PARAM_CBANK
	.align		4
        /*0064*/ 	.byte	0x04, 0x0a
        /*0066*/ 	.short	(.L_25 - .L_24)
	.align		4
.L_24:
        /*0068*/ 	.word	index@(.nv.constant0._Z5conv2PdS_S_)
        /*006c*/ 	.short	0x0380
        /*006e*/ 	.short	0x0018


	//----- nvinfo : EIATTR_SW_WAR
	.align		4
.L_25:
        /*0070*/ 	.byte	0x04, 0x36
        /*0072*/ 	.short	(.L_27 - .L_26)
.L_26:
        /*0074*/ 	.word	0x00000008
.L_27:


//--------------------- .nv.info._Z5conv1PdS_S_   --------------------------
	.section	.nv.info._Z5conv1PdS_S_,"",@"SHT_CUDA_INFO"
	.sectionflags	@""
	.align	4


	//----- nvinfo : EIATTR_CUDA_API_VERSION
	.align		4
        /*0000*/ 	.byte	0x04, 0x37
        /*0002*/ 	.short	(.L_29 - .L_28)
.L_28:
        /*0004*/ 	.word	0x00000082


	//----- nvinfo : EIATTR_KPARAM_INFO
	.align		4
.L_29:
        /*0008*/ 	.byte	0x04, 0x17
        /*000a*/ 	.short	(.L_31 - .L_30)
.L_30:
        /*000c*/ 	.word	0x00000000
        /*0010*/ 	.short	0x0002
        /*0012*/ 	.short	0x0010
        /*0014*/ 	.byte	0x00, 0xf5, 0x21, 0x00


	//----- nvinfo : EIATTR_KPARAM_INFO
	.align		4
.L_31:
        /*0018*/ 	.byte	0x04, 0x17
        /*001a*/ 	.short	(.L_33 - .L_32)
.L_32:
        /*001c*/ 	.word	0x00000000
        /*0020*/ 	.short	0x0001
        /*0022*/ 	.short	0x0008
        /*0024*/ 	.byte	0x00, 0xf5, 0x21, 0x00


	//----- nvinfo : EIATTR_KPARAM_INFO
	.align		4
.L_33:
        /*0028*/ 	.byte	0x04, 0x17
        /*002a*/ 	.short	(.L_35 - .L_34)
.L_34:
        /*002c*/ 	.word	0x00000000
        /*0030*/ 	.short	0x0000
        /*0032*/ 	.short	0x0000
        /*0034*/ 	.byte	0x00, 0xf5, 0x21, 0x00


	//----- nvinfo : EIATTR_SPARSE_MMA_MASK
	.align		4
.L_35:
        /*0038*/ 	.byte	0x03, 0x50
        /*003a*/ 	.short	0x0000


	//----- nvinfo : EIATTR_MAXREG_COUNT
	.align		4
        /*003c*/ 	.byte	0x03, 0x1b
        /*003e*/ 	.short	0x00ff


	//----- nvinfo : EIATTR_MERCURY_ISA_VERSION
	.align		4
        /*0040*/ 	.byte	0x03, 0x5f
        /*0042*/ 	.short	0x0101


	//----- nvinfo : EIATTR_VRC_CTA_INIT_COUNT
	.align		4
        /*0044*/ 	.byte	0x02, 0x4a
	.zero		1
	.zero		1


	//----- nvinfo : EIATTR_EXIT_INSTR_OFFSETS
	.align		4
        /*0048*/ 	.byte	0x04, 0x1c
        /*004a*/ 	.short	(.L_37 - .L_36)


	//   ....[0]....
.L_36:
        /*004c*/ 	.word	0x00000100


	//   ....[1]....
        /*0050*/ 	.word	0x00000a50


	//----- nvinfo : EIATTR_CRS_STACK_SIZE
	.align		4
.L_37:
        /*0054*/ 	.byte	0x04, 0x1e
        /*0056*/ 	.short	(.L_39 - .L_38)
.L_38:
        /*0058*/ 	.word	0x00000000


	//----- nvinfo : EIATTR_CBANK_PARAM_SIZE
	.align		4
.L_39:
        /*005c*/ 	.byte	0x03, 0x19
        /*005e*/ 	.short	0x0018


	//----- nvinfo : EIATTR_PARAM_CBANK
	.align		4
        /*0060*/ 	.byte	0x04, 0x0a
        /*0062*/ 	.short	(.L_41 - .L_40)
	.align		4
.L_40:
        /*0064*/ 	.word	index@(.nv.constant0._Z5conv1PdS_S_)
        /*0068*/ 	.short	0x0380
        /*006a*/ 	.short	0x0018


	//----- nvinfo : EIATTR_SW_WAR
	.align		4
.L_41:
        /*006c*/ 	.byte	0x04, 0x36
        /*006e*/ 	.short	(.L_43 - .L_42)
.L_42:
        /*0070*/ 	.word	0x00000008
.L_43:


//--------------------- .nv.callgraph             --------------------------
	.section	.nv.callgraph,"",@"SHT_CUDA_CALLGRAPH"
	.align	4
	.sectionentsize	8
	.align		4
        /*0000*/ 	.word	0x00000000
	.align		4
        /*0004*/ 	.word	0xffffffff
	.align		4
        /*0008*/ 	.word	0x00000000
	.align		4
        /*000c*/ 	.word	0xfffffffe
	.align		4
        /*0010*/ 	.word	0x00000000
	.align		4
        /*0014*/ 	.word	0xfffffffd
	.align		4
        /*0018*/ 	.word	0x00000000
	.align		4
        /*001c*/ 	.word	0xfffffffc


//--------------------- .text._Z5conv2PdS_S_      --------------------------
	.section	.text._Z5conv2PdS_S_,"ax",@progbits
	.align	128
        .global         _Z5conv2PdS_S_
        .type           _Z5conv2PdS_S_,@function
        .size           _Z5conv2PdS_S_,(.L_x_20 - _Z5conv2PdS_S_)
        .other          _Z5conv2PdS_S_,@"STO_CUDA_ENTRY STV_DEFAULT"
_Z5conv2PdS_S_:
.text._Z5conv2PdS_S_:
[----:B------:R-:W-:Y:S01]  /*0000*/  LDC R1, c[0x0][0x37c] ;  /* 0x0000df00ff017b82 */ /* 0x000fe20000000800 */
[----:B------:R-:W0:Y:S07]  /*0010*/  S2R R5, SR_TID.X ;  /* 0x0000000000057919 */ /* 0x000e2e0000002100 */
[----:B------:R-:W1:Y:S01]  /*0020*/  LDC R9, c[0x0][0x364] ;  /* 0x0000d900ff097b82 */ /* 0x000e620000000800 */
[----:B------:R-:W2:Y:S01]  /*0030*/  LDCU UR4, c[0x0][0x360] ;  /* 0x00006c00ff0477ac */ /* 0x000ea20008000800 */
[----:B------:R-:W-:Y:S01]  /*0040*/  BSSY.RECONVERGENT B0, `(.L_x_0) ;  /* 0x000009e000007945 */ /* 0x000fe20003800200 */
[----:B------:R-:W1:Y:S01]  /*0050*/  S2R R6, SR_TID.Y ;  /* 0x0000000000067919 */ /* 0x000e620000002200 */
[----:B------:R-:W3:Y:S01]  /*0060*/  LDCU.64 UR8, c[0x0][0x358] ;  /* 0x00006b00ff0877ac */ /* 0x000ee20008000a00 */
[----:B------:R-:W4:Y:S03]  /*0070*/  S2R R2, SR_TID.Z ;  /* 0x0000000000027919 */ /* 0x000f260000002300 */
[----:B------:R-:W0:Y:S08]  /*0080*/  S2UR UR6, SR_CTAID.X ;  /* 0x00000000000679c3 */ /* 0x000e300000002500 */
[----:B------:R-:W0:Y:S08]  /*0090*/  LDC R0, c[0x0][0x360] ;  /* 0x0000d800ff007b82 */ /* 0x000e300000000800 */
[----:B------:R-:W1:Y:S08]  /*00a0*/  S2UR UR5, SR_CTAID.Y ;  /* 0x00000000000579c3 */ /* 0x000e700000002600 */
[----:B------:R-:W4:Y:S08]  /*00b0*/  S2UR UR7, SR_CTAID.Z ;  /* 0x00000000000779c3 */ /* 0x000f300000002700 */
[----:B------:R-:W4:Y:S01]  /*00c0*/  LDC R7, c[0x0][0x368] ;  /* 0x0000da00ff077b82 */ /* 0x000f220000000800 */
[----:B0-----:R-:W-:Y:S01]  /*00d0*/  IMAD R0, R0, UR6, R5 ;  /* 0x0000000600007c24 */ /* 0x001fe2000f8e0205 */
[----:B------:R-:W0:Y:S04]  /*00e0*/  LDCU UR10, c[0x0][0x374] ;  /* 0x00006e80ff0a77ac */ /* 0x000e280008000800 */
[----:B------:R-:W-:Y:S01]  /*00f0*/  ISETP.GT.AND P0, PT, R0, 0x401, PT ;  /* 0x000004010000780c */ /* 0x000fe20003f04270 */
[----:B-1----:R-:W-:-:S05]  /*0100*/  IMAD R3, R9, UR5, R6 ;  /* 0x0000000509037c24 */ /* 0x002fca000f8e0206 */
[----:B------:R-:W-:Y:S01]  /*0110*/  ISETP.GT.U32.OR P0, PT, R3, 0x401, P0 ;  /* 0x000004010300780c */ /* 0x000fe20000704470 */
[----:B0-----:R-:W-:Y:S02]  /*0120*/  IMAD R4, R9, UR10, RZ ;  /* 0x0000000a09047c24 */ /* 0x001fe4000f8e02ff */
[----:B----4-:R-:W-:-:S10]  /*0130*/  IMAD R2, R7, UR7, R2 ;  /* 0x0000000707027c24 */ /* 0x010fd4000f8e0202 */
[----:B--23--:R-:W-:Y:S05]  /*0140*/  @P0 BRA `(.L_x_1) ;  /* 0x0000000800340947 */ /* 0x00cfea0003800000 */
[----:B------:R-:W-:-:S04]  /*0150*/  VIMNMX.U32 R8, PT, PT, R6, R5, PT ;  /* 0x0000000506087248 */ /* 0x000fc80003fe0000 */
[----:B------:R-:W-:-:S13]  /*0160*/  ISETP.GE.U32.AND P0, PT, R8, 0x2, PT ;  /* 0x000000020800780c */ /* 0x000fda0003f06070 */
[----:B------:R-:W-:Y:S05]  /*0170*/  @!P0 BRA `(.L_x_2) ;  /* 0x0000000000448947 */ /* 0x000fea0003800000 */
[----:B------:R-:W0:Y:S01]  /*0180*/  LDC.64 R10, c[0x0][0x380] ;  /* 0x0000e000ff0a7b82 */ /* 0x000e220000000a00 */
[----:B------:R-:W-:-:S04]  /*0190*/  IMAD R9, R3, 0x402, R0 ;  /* 0x0000040203097824 */ /* 0x000fc800078e0200 */
[----:B0-----:R-:W-:-:S03]  /*01a0*/  IMAD.WIDE R10, R9, 0x8, R10 ;  /* 0x00000008090a7825 */ /* 0x001fc600078e020a */
[----:B------:R-:W-:-:S05]  /*01b0*/  IADD3 R14, P0, PT, R10, 0x1000000, RZ ;  /* 0x010000000a0e7810 */ /* 0x000fca0007f1e0ff */
[----:B------:R-:W-:Y:S02]  /*01c0*/  IMAD.X R15, RZ, RZ, R11, P0 ;  /* 0x000000ffff0f7224 */ /* 0x000fe400000e060b */
[----:B------:R-:W2:Y:S04]  /*01d0*/  LDG.E.64 R10, desc[UR8][R10.64] ;  /* 0x000000080a0a7981 */ /* 0x000ea8000c1e1b00 */
[----:B------:R-:W3:Y:S04]  /*01e0*/  LDG.E.64 R8, desc[UR8][R14.64+-0x7f7fe0] ;  /* 0x808020080e087981 */ /* 0x000ee8000c1e1b00 */
[----:B------:R-:W4:Y:S01]  /*01f0*/  LDG.E.64 R12, desc[UR8][R14.64+0x10040] ;  /* 0x010040080e0c7981 */ /* 0x000f22000c1e1b00 */
[----:B------:R-:W-:Y:S01]  /*0200*/  MOV R16, 0x400 ;  /* 0x0000040000107802 */ /* 0x000fe20000000f00 */
[----:B------:R-:W0:Y:S03]  /*0210*/  S2R R17, SR_CgaCtaId ;  /* 0x0000000000117919 */ /* 0x000e260000008800 */
[----:B0-----:R-:W-:-:S05]  /*0220*/  LEA R17, R17, R16, 0x18 ;  /* 0x0000001011117211 */ /* 0x001fca00078ec0ff */
[----:B------:R-:W-:-:S04]  /*0230*/  IMAD R16, R6, 0x30, R17 ;  /* 0x0000003006107824 */ /* 0x000fc800078e0211 */
[----:B------:R-:W-:-:S05]  /*0240*/  IMAD R17, R5, 0x8, R16 ;  /* 0x0000000805117824 */ /* 0x000fca00078e0210 */
[----:B--2---:R0:W-:Y:S04]  /*0250*/  STS.64 [R17], R10 ;  /* 0x0000000a11007388 */ /* 0x0041e80000000a00 */
[----:B---3--:R0:W-:Y:S04]  /*0260*/  STS.64 [R17+0x120], R8 ;  /* 0x0001200811007388 */ /* 0x0081e80000000a00 */
[----:B----4-:R0:W-:Y:S01]  /*0270*/  STS.64 [R17+0x240], R12 ;  /* 0x0002400c11007388 */ /* 0x0101e20000000a00 */
[----:B------:R-:W-:Y:S05]  /*0280*/  BRA `(.L_x_1) ;  /* 0x0000000400e47947 */ /* 0x000fea0003800000 */
.L_x_2:
[----:B------:R-:W-:Y:S01]  /*0290*/  LOP3.LUT P0, RZ, R6, 0x3fe, R5, 0xc8, !PT ;  /* 0x000003fe06ff7812 */ /* 0x000fe2000780c805 */
[----:B------:R-:W-:Y:S01]  /*02a0*/  VIADD R14, R0, UR4 ;  /* 0x00000004000e7c36 */ /* 0x000fe20008000000 */
[----:B------:R-:W-:Y:S01]  /*02b0*/  IADD3 R11, PT, PT, R3, R9, RZ ;  /* 0x00000009030b7210 */ /* 0x000fe20007ffe0ff */
[----:B------:R-:W-:Y:S01]  /*02c0*/  IMAD.IADD R12, R9, 0x1, R6 ;  /* 0x00000001090c7824 */ /* 0x000fe200078e0206 */
[----:B------:R-:W-:Y:S02]  /*02d0*/  IADD3 R25, PT, PT, R5, UR4, RZ ;  /* 0x0000000405197c10 */ /* 0x000fe4000fffe0ff */
[----:B------:R-:W-:-:S04]  /*02e0*/  ISETP.GT.U32.OR P0, PT, R11, 0x401, P0 ;  /* 0x000004010b00780c */ /* 0x000fc80000704470 */
[----:B------:R-:W-:-:S13]  /*02f0*/  ISETP.GT.OR P0, PT, R14, 0x401, P0 ;  /* 0x000004010e00780c */ /* 0x000fda0000704670 */
[----:B------:R-:W-:Y:S05]  /*0300*/  @P0 BRA `(.L_x_3) ;  /* 0x0000000000cc0947 */ /* 0x000fea0003800000 */
[----:B------:R-:W0:Y:S01]  /*0310*/  LDC.64 R20, c[0x0][0x380] ;  /* 0x0000e000ff147b82 */ /* 0x000e220000000a00 */
[----:B------:R-:W1:Y:S01]  /*0320*/  S2R R9, SR_CgaCtaId ;  /* 0x0000000000097919 */ /* 0x000e620000008800 */
[----:B------:R-:W-:Y:S01]  /*0330*/  IMAD R11, R11, 0x402, R0 ;  /* 0x000004020b0b7824 */ /* 0x000fe200078e0200 */
[----:B------:R-:W-:Y:S01]  /*0340*/  USHF.L.U32 UR5, UR4, 0x3, URZ ;  /* 0x0000000304057899 */ /* 0x000fe200080006ff */
[C---:B------:R-:W-:Y:S02]  /*0350*/  IMAD R23, R3.reuse, 0x402, R14 ;  /* 0x0000040203177824 */ /* 0x040fe400078e020e */
[----:B------:R-:W-:Y:S01]  /*0360*/  IMAD R13, R3, 0x402, R0 ;  /* 0x00000402030d7824 */ /* 0x000fe200078e0200 */
[----:B------:R-:W-:Y:S01]  /*0370*/  MOV R8, 0x400 ;  /* 0x0000040000087802 */ /* 0x000fe20000000f00 */
[----:B0-----:R-:W-:-:S04]  /*0380*/  IMAD.WIDE R10, R11, 0x8, R20 ;  /* 0x000000080b0a7825 */ /* 0x001fc800078e0214 */
[--C-:B------:R-:W-:Y:S01]  /*0390*/  IMAD.WIDE R22, R23, 0x8, R20.reuse ;  /* 0x0000000817167825 */ /* 0x100fe200078e0214 */
[----:B------:R-:W-:Y:S01]  /*03a0*/  IADD3 R18, P0, PT, R10, UR5, RZ ;  /* 0x000000050a127c10 */ /* 0x000fe2000ff1e0ff */
[----:B------:R0:W2:Y:S02]  /*03b0*/  LDG.E.64 R28, desc[UR8][R10.64] ;  /* 0x000000080a1c7981 */ /* 0x0000a4000c1e1b00 */
[----:B------:R-:W-:Y:S01]  /*03c0*/  IMAD.WIDE R20, R13, 0x8, R20 ;  /* 0x000000080d147825 */ /* 0x000fe200078e0214 */
[----:B-1----:R-:W-:Y:S01]  /*03d0*/  LEA R13, R9, R8, 0x18 ;  /* 0x00000008090d7211 */ /* 0x002fe200078ec0ff */
[----:B------:R1:W3:Y:S02]  /*03e0*/  LDG.E.64 R16, desc[UR8][R22.64] ;  /* 0x0000000816107981 */ /* 0x0002e4000c1e1b00 */
[----:B------:R-:W-:Y:S02]  /*03f0*/  IMAD.X R19, RZ, RZ, R11, P0 ;  /* 0x000000ffff137224 */ /* 0x000fe400000e060b */
[----:B------:R4:W5:Y:S04]  /*0400*/  LDG.E.64 R8, desc[UR8][R20.64] ;  /* 0x0000000814087981 */ /* 0x000968000c1e1b00 */
[----:B------:R-:W5:Y:S01]  /*0410*/  LDG.E.64 R14, desc[UR8][R18.64] ;  /* 0x00000008120e7981 */ /* 0x000f62000c1e1b00 */
[----:B------:R-:W-:-:S04]  /*0420*/  IMAD R12, R12, 0x30, R13 ;  /* 0x000000300c0c7824 */ /* 0x000fc800078e020d */
[----:B------:R-:W-:Y:S01]  /*0430*/  IMAD R27, R5, 0x8, R12 ;  /* 0x00000008051b7824 */ /* 0x000fe200078e020c */
[----:B------:R-:W-:Y:S02]  /*0440*/  IADD3 R12, P0, PT, R10, 0x1000000, RZ ;  /* 0x010000000a0c7810 */ /* 0x000fe40007f1e0ff */
[----:B0-----:R-:W-:Y:S01]  /*0450*/  IADD3 R10, P1, PT, R22, 0x1000000, RZ ;  /* 0x01000000160a7810 */ /* 0x001fe20007f3e0ff */
[----:B------:R-:W-:Y:S01]  /*0460*/  IMAD R24, R6, 0x30, R13 ;  /* 0x0000003006187824 */ /* 0x000fe200078e020d */
[----:B------:R-:W-:-:S03]  /*0470*/  IADD3.X R13, PT, PT, RZ, R11, RZ, P0, !PT ;  /* 0x0000000bff0d7210 */ /* 0x000fc600007fe4ff */
[----:B------:R-:W-:Y:S01]  /*0480*/  IMAD.X R11, RZ, RZ, R23, P1 ;  /* 0x000000ffff0b7224 */ /* 0x000fe200008e0617 */
[----:B-1----:R-:W-:Y:S02]  /*0490*/  IADD3 R22, P1, PT, R20, 0x1000000, RZ ;  /* 0x0100000014167810 */ /* 0x002fe40007f3e0ff */
[----:B------:R-:W-:Y:S02]  /*04a0*/  LEA R26, R25, R24, 0x3 ;  /* 0x00000018191a7211 */ /* 0x000fe400078e18ff */
[----:B----4-:R-:W-:Y:S02]  /*04b0*/  IADD3 R20, P0, PT, R18, 0x1000000, RZ ;  /* 0x0100000012147810 */ /* 0x010fe40007f1e0ff */
[----:B------:R-:W-:-:S03]  /*04c0*/  IADD3.X R23, PT, PT, RZ, R21, RZ, P1, !PT ;  /* 0x00000015ff177210 */ /* 0x000fc60000ffe4ff */
[----:B------:R-:W-:Y:S02]  /*04d0*/  IMAD.X R21, RZ, RZ, R19, P0 ;  /* 0x000000ffff157224 */ /* 0x000fe400000e0613 */
[----:B------:R-:W4:Y:S04]  /*04e0*/  LDG.E.64 R18, desc[UR8][R10.64+-0x7f7fe0] ;  /* 0x808020080a127981 */ /* 0x000f28000c1e1b00 */
[----:B------:R-:W4:Y:S04]  /*04f0*/  LDG.E.64 R10, desc[UR8][R10.64+0x10040] ;  /* 0x010040080a0a7981 */ /* 0x000f28000c1e1b00 */
[----:B--2---:R0:W-:Y:S04]  /*0500*/  STS.64 [R27], R28 ;  /* 0x0000001c1b007388 */ /* 0x0041e80000000a00 */
[----:B---3--:R1:W-:Y:S01]  /*0510*/  STS.64 [R26], R16 ;  /* 0x000000101a007388 */ /* 0x0083e20000000a00 */
[----:B0-----:R-:W-:-:S03]  /*0520*/  IMAD R29, R5, 0x8, R24 ;  /* 0x00000008051d7824 */ /* 0x001fc600078e0218 */
[----:B------:R-:W2:Y:S04]  /*0530*/  LDG.E.64 R24, desc[UR8][R22.64+0x10040] ;  /* 0x0100400816187981 */ /* 0x000ea8000c1e1b00 */
[----:B-----5:R0:W-:Y:S04]  /*0540*/  STS.64 [R29], R8 ;  /* 0x000000081d007388 */ /* 0x0201e80000000a00 */
[----:B------:R3:W-:Y:S04]  /*0550*/  STS.64 [R27+UR5], R14 ;  /* 0x0000000e1b007988 */ /* 0x0007e80008000a05 */
[----:B-1----:R-:W5:Y:S04]  /*0560*/  LDG.E.64 R16, desc[UR8][R22.64+-0x7f7fe0] ;  /* 0x8080200816107981 */ /* 0x002f68000c1e1b00 */
[----:B0-----:R-:W4:Y:S04]  /*0570*/  LDG.E.64 R8, desc[UR8][R12.64+-0x7f7fe0] ;  /* 0x808020080c087981 */ /* 0x001f28000c1e1b00 */
[----:B---3--:R-:W3:Y:S04]  /*0580*/  LDG.E.64 R14, desc[UR8][R20.64+-0x7f7fe0] ;  /* 0x80802008140e7981 */ /* 0x008ee8000c1e1b00 */
[----:B------:R-:W2:Y:S04]  /*0590*/  LDG.E.64 R12, desc[UR8][R12.64+0x10040] ;  /* 0x010040080c0c7981 */ /* 0x000ea8000c1e1b00 */
[----:B------:R-:W2:Y:S04]  /*05a0*/  LDG.E.64 R20, desc[UR8][R20.64+0x10040] ;  /* 0x0100400814147981 */ /* 0x000ea8000c1e1b00 */
[----:B----4-:R1:W-:Y:S04]  /*05b0*/  STS.64 [R27+0x120], R8 ;  /* 0x000120081b007388 */ /* 0x0103e80000000a00 */
[----:B------:R1:W-:Y:S04]  /*05c0*/  STS.64 [R26+0x120], R18 ;  /* 0x000120121a007388 */ /* 0x0003e80000000a00 */
[----:B-----5:R1:W-:Y:S04]  /*05d0*/  STS.64 [R29+0x120], R16 ;  /* 0x000120101d007388 */ /* 0x0203e80000000a00 */
[----:B---3--:R1:W-:Y:S04]  /*05e0*/  STS.64 [R27+UR5+0x120], R14 ;  /* 0x0001200e1b007988 */ /* 0x0083e80008000a05 */
[----:B--2---:R1:W-:Y:S04]  /*05f0*/  STS.64 [R27+0x240], R12 ;  /* 0x0002400c1b007388 */ /* 0x0043e80000000a00 */
[----:B------:R1:W-:Y:S04]  /*0600*/  STS.64 [R26+0x240], R10 ;  /* 0x0002400a1a007388 */ /* 0x0003e80000000a00 */
[----:B------:R1:W-:Y:S04]  /*0610*/  STS.64 [R29+0x240], R24 ;  /* 0x000240181d007388 */ /* 0x0003e80000000a00 */
[----:B------:R1:W-:Y:S01]  /*0620*/  STS.64 [R27+UR5+0x240], R20 ;  /* 0x000240141b007988 */ /* 0x0003e20008000a05 */
[----:B------:R-:W-:Y:S05]  /*0630*/  BRA `(.L_x_1) ;  /* 0x0000000000f87947 */ /* 0x000fea0003800000 */
.L_x_3:
[----:B------:R-:W-:-:S04]  /*0640*/  ISETP.GT.U32.AND P0, PT, R11, 0x401, PT ;  /* 0x000004010b00780c */ /* 0x000fc80003f04070 */
[----:B------:R-:W-:-:S13]  /*0650*/  ISETP.GT.U32.OR P0, PT, R6, 0x1, P0 ;  /* 0x000000010600780c */ /* 0x000fda0000704470 */
[----:B------:R-:W-:Y:S05]  /*0660*/  @P0 BRA `(.L_x_4) ;  /* 0x0000000000740947 */ /* 0x000fea0003800000 */
[----:B------:R-:W0:Y:S01]  /*0670*/  LDC.64 R8, c[0x0][0x380] ;  /* 0x0000e000ff087b82 */ /* 0x000e220000000a00 */
[--C-:B------:R-:W-:Y:S02]  /*0680*/  IMAD R11, R11, 0x402, R0.reuse ;  /* 0x000004020b0b7824 */ /* 0x100fe400078e0200 */
[----:B------:R-:W-:Y:S02]  /*0690*/  IMAD R15, R3, 0x402, R0 ;  /* 0x00000402030f7824 */ /* 0x000fe400078e0200 */
[----:B0-----:R-:W-:-:S04]  /*06a0*/  IMAD.WIDE R10, R11, 0x8, R8 ;  /* 0x000000080b0a7825 */ /* 0x001fc800078e0208 */
[----:B------:R-:W-:Y:S01]  /*06b0*/  IMAD.WIDE R14, R15, 0x8, R8 ;  /* 0x000000080f0e7825 */ /* 0x000fe200078e0208 */
[----:B------:R-:W-:Y:S02]  /*06c0*/  IADD3 R22, P0, PT, R10, 0x1000000, RZ ;  /* 0x010000000a167810 */ /* 0x000fe40007f1e0ff */
[----:B------:R-:W-:Y:S02]  /*06d0*/  IADD3 R8, P1, PT, R14, 0x1000000, RZ ;  /* 0x010000000e087810 */ /* 0x000fe40007f3e0ff */
[----:B------:R-:W-:Y:S02]  /*06e0*/  IADD3.X R23, PT, PT, RZ, R11, RZ, P0, !PT ;  /* 0x0000000bff177210 */ /* 0x000fe400007fe4ff */
[----:B------:R-:W2:Y:S01]  /*06f0*/  LDG.E.64 R10, desc[UR8][R10.64] ;  /* 0x000000080a0a7981 */ /* 0x000ea2000c1e1b00 */
[----:B------:R-:W-:-:S03]  /*0700*/  IMAD.X R9, RZ, RZ, R15, P1 ;  /* 0x000000ffff097224 */ /* 0x000fc600008e060f */
[----:B------:R-:W3:Y:S04]  /*0710*/  LDG.E.64 R14, desc[UR8][R14.64] ;  /* 0x000000080e0e7981 */ /* 0x000ee8000c1e1b00 */
[----:B------:R-:W4:Y:S04]  /*0720*/  LDG.E.64 R16, desc[UR8][R22.64+-0x7f7fe0] ;  /* 0x8080200816107981 */ /* 0x000f28000c1e1b00 */
[----:B------:R-:W5:Y:S04]  /*0730*/  LDG.E.64 R18, desc[UR8][R8.64+-0x7f7fe0] ;  /* 0x8080200808127981 */ /* 0x000f68000c1e1b00 */
[----:B------:R-:W5:Y:S04]  /*0740*/  LDG.E.64 R20, desc[UR8][R22.64+0x10040] ;  /* 0x0100400816147981 */ /* 0x000f68000c1e1b00 */
[----:B------:R-:W5:Y:S01]  /*0750*/  LDG.E.64 R24, desc[UR8][R8.64+0x10040] ;  /* 0x0100400808187981 */ /* 0x000f62000c1e1b00 */
[----:B------:R-:W0:Y:S01]  /*0760*/  S2R R26, SR_CgaCtaId ;  /* 0x00000000001a7919 */ /* 0x000e220000008800 */
[----:B------:R-:W-:-:S04]  /*0770*/  MOV R13, 0x400 ;  /* 0x00000400000d7802 */ /* 0x000fc80000000f00 */
[----:B0-----:R-:W-:-:S05]  /*0780*/  LEA R13, R26, R13, 0x18 ;  /* 0x0000000d1a0d7211 */ /* 0x001fca00078ec0ff */
[--C-:B------:R-:W-:Y:S02]  /*0790*/  IMAD R12, R12, 0x30, R13.reuse ;  /* 0x000000300c0c7824 */ /* 0x100fe400078e020d */
[----:B------:R-:W-:-:S03]  /*07a0*/  IMAD R26, R6, 0x30, R13 ;  /* 0x00000030061a7824 */ /* 0x000fc600078e020d */
[C---:B------:R-:W-:Y:S01]  /*07b0*/  LEA R13, R5.reuse, R12, 0x3 ;  /* 0x0000000c050d7211 */ /* 0x040fe200078e18ff */
[----:B------:R-:W-:-:S04]  /*07c0*/  IMAD R27, R5, 0x8, R26 ;  /* 0x00000008051b7824 */ /* 0x000fc800078e021a */
[----:B--2---:R2:W-:Y:S04]  /*07d0*/  STS.64 [R13], R10 ;  /* 0x0000000a0d007388 */ /* 0x0045e80000000a00 */
[----:B---3--:R2:W-:Y:S04]  /*07e0*/  STS.64 [R27], R14 ;  /* 0x0000000e1b007388 */ /* 0x0085e80000000a00 */
[----:B----4-:R2:W-:Y:S04]  /*07f0*/  STS.64 [R13+0x120], R16 ;  /* 0x000120100d007388 */ /* 0x0105e80000000a00 */
[----:B-----5:R2:W-:Y:S04]  /*0800*/  STS.64 [R27+0x120], R18 ;  /* 0x000120121b007388 */ /* 0x0205e80000000a00 */
[----:B------:R2:W-:Y:S04]  /*0810*/  STS.64 [R13+0x240], R20 ;  /* 0x000240140d007388 */ /* 0x0005e80000000a00 */
[----:B------:R2:W-:Y:S01]  /*0820*/  STS.64 [R27+0x240], R24 ;  /* 0x000240181b007388 */ /* 0x0005e20000000a00 */
[----:B------:R-:W-:Y:S05]  /*0830*/  BRA `(.L_x_1) ;  /* 0x0000000000787947 */ /* 0x000fea0003800000 */
.L_x_4:
[----:B------:R-:W-:-:S04]  /*0840*/  ISETP.GT.AND P0, PT, R14, 0x401, PT ;  /* 0x000004010e00780c */ /* 0x000fc80003f04270 */
[----:B------:R-:W-:-:S13]  /*0850*/  ISETP.GT.U32.OR P0, PT, R5, 0x1, P0 ;  /* 0x000000010500780c */ /* 0x000fda0000704470 */
[----:B------:R-:W-:Y:S05]  /*0860*/  @P0 BRA `(.L_x_1) ;  /* 0x00000000006c0947 */ /* 0x000fea0003800000 */
[----:B------:R-:W0:Y:S01]  /*0870*/  LDC.64 R8, c[0x0][0x380] ;  /* 0x0000e000ff087b82 */ /* 0x000e220000000a00 */
[C---:B------:R-:W-:Y:S02]  /*0880*/  IMAD R11, R3.reuse, 0x402, R14 ;  /* 0x00000402030b7824 */ /* 0x040fe400078e020e */
        /* <DEDUP_REMOVED lines=16> */
[----:B------:R-:W-:-:S04]  /*0990*/  IMAD R24, R6, 0x30, R27 ;  /* 0x0000003006187824 */ /* 0x000fc800078e021b */
[----:B------:R-:W-:Y:S01]  /*09a0*/  IMAD R27, R5, 0x8, R24 ;  /* 0x00000008051b7824 */ /* 0x000fe200078e0218 */
[----:B------:R-:W-:-:S05]  /*09b0*/  LEA R25, R25, R24, 0x3 ;  /* 0x0000001819197211 */ /* 0x000fca00078e18ff */
[----:B--2---:R0:W-:Y:S04]  /*09c0*/  STS.64 [R25], R10 ;  /* 0x0000000a19007388 */ /* 0x0041e80000000a00 */
[----:B---3--:R0:W-:Y:S04]  /*09d0*/  STS.64 [R27], R12 ;  /* 0x0000000c1b007388 */ /* 0x0081e80000000a00 */
[----:B----4-:R0:W-:Y:S04]  /*09e0*/  STS.64 [R25+0x120], R14 ;  /* 0x0001200e19007388 */ /* 0x0101e80000000a00 */
[----:B-----5:R0:W-:Y:S04]  /*09f0*/  STS.64 [R27+0x120], R16 ;  /* 0x000120101b007388 */ /* 0x0201e80000000a00 */
[----:B------:R0:W-:Y:S04]  /*0a00*/  STS.64 [R25+0x240], R18 ;  /* 0x0002401219007388 */ /* 0x0001e80000000a00 */
[----:B------:R0:W-:Y:S02]  /*0a10*/  STS.64 [R27+0x240], R22 ;  /* 0x000240161b007388 */ /* 0x0001e40000000a00 */
.L_x_1:
[----:B------:R-:W-:Y:S05]  /*0a20*/  BSYNC.RECONVERGENT B0 ;  /* 0x0000000000007941 */ /* 0x000fea0003800200 */
.L_x_0:
[----:B------:R-:W-:Y:S01]  /*0a30*/  BAR.SYNC.DEFER_BLOCKING 0x0 ;  /* 0x0000000000007b1d */ /* 0x000fe20000010000 */
[----:B------:R-:W-:-:S13]  /*0a40*/  ISETP.GT.U32.AND P0, PT, R2, 0x4, PT ;  /* 0x000000040200780c */ /* 0x000fda0003f04070 */
[----:B------:R-:W-:Y:S05]  /*0a50*/  @P0 EXIT ;  /* 0x000000000000094d */ /* 0x000fea0003800000 */
[----:B------:R-:W3:Y:S01]  /*0a60*/  S2UR UR7, SR_CgaCtaId ;  /* 0x00000000000779c3 */ /* 0x000ee20000008800 */
[----:B------:R-:W4:Y:S01]  /*0a70*/  LDCU UR10, c[0x0][0x378] ;  /* 0x00006f00ff0a77ac */ /* 0x000f220008000800 */
[----:B------:R-:W5:Y:S01]  /*0a80*/  LDCU UR5, c[0x0][0x370] ;  /* 0x00006e00ff0577ac */ /* 0x000f620008000800 */
[----:B------:R-:W-:Y:S01]  /*0a90*/  UMOV UR6, 0x400 ;  /* 0x0000040000067882 */ /* 0x000fe20000000000 */
[----:B-----5:R-:W-:Y:S02]  /*0aa0*/  UIMAD UR4, UR4, UR5, URZ ;  /* 0x00000005040472a4 */ /* 0x020fe4000f8e02ff */
[----:B---3--:R-:W-:-:S06]  /*0ab0*/  ULEA UR6, UR7, UR6, 0x18 ;  /* 0x0000000607067291 */ /* 0x008fcc000f8ec0ff */
[----:B01----:R-:W-:Y:S01]  /*0ac0*/  LEA R9, R5, UR6, 0x3 ;  /* 0x0000000605097c11 */ /* 0x003fe2000f8e18ff */
[----:B----4-:R-:W-:-:S04]  /*0ad0*/  IMAD R5, R7, UR10, RZ ;  /* 0x0000000a07057c24 */ /* 0x010fc8000f8e02ff */
[----:B------:R-:W-:-:S07]  /*0ae0*/  IMAD R6, R6, 0x30, R9 ;  /* 0x0000003006067824 */ /* 0x000fce00078e0209 */
.L_x_10:
[----:B------:R-:W-:Y:S01]  /*0af0*/  ISETP.GT.AND P0, PT, R0, 0x3ff, PT ;  /* 0x000003ff0000780c */ /* 0x000fe20003f04270 */
[----:B------:R-:W-:-:S12]  /*0b00*/  BSSY.RECONVERGENT B0, `(.L_x_5) ;  /* 0x0000069000007945 */ /* 0x000fd80003800200 */
[----:B0-----:R-:W-:Y:S05]  /*0b10*/  @P0 BRA `(.L_x_6) ;  /* 0x00000004009c0947 */ /* 0x001fea0003800000 */
[----:B------:R-:W0:Y:S01]  /*0b20*/  LDC.64 R8, c[0x0][0x390] ;  /* 0x0000e400ff087b82 */ /* 0x000e220000000a00 */
[C---:B--2---:R-:W-:Y:S01]  /*0b30*/  IMAD R11, R2.reuse, 0x1b, RZ ;  /* 0x0000001b020b7824 */ /* 0x044fe200078e02ff */
[----:B------:R-:W-:Y:S01]  /*0b40*/  LEA R24, R2, R3, 0xa ;  /* 0x0000000302187211 */ /* 0x000fe200078e50ff */
[----:B------:R-:W-:-:S03]  /*0b50*/  IMAD.MOV.U32 R7, RZ, RZ, R0 ;  /* 0x000000ffff077224 */ /* 0x000fc600078e0000 */
[----:B------:R-:W-:Y:S01]  /*0b60*/  SHF.L.U32 R24, R24, 0xa, RZ ;  /* 0x0000000a18187819 */ /* 0x000fe200000006ff */
[----:B0-----:R-:W-:-:S07]  /*0b70*/  IMAD.WIDE.U32 R8, R11, 0x8, R8 ;  /* 0x000000080b087825 */ /* 0x001fce00078e0008 */
.L_x_9:
[----:B------:R-:W-:-:S13]  /*0b80*/  ISETP.GT.U32.AND P0, PT, R3, 0x3ff, PT ;  /* 0x000003ff0300780c */ /* 0x000fda0003f04070 */
[----:B0-----:R-:W-:Y:S05]  /*0b90*/  @P0 BRA `(.L_x_7) ;  /* 0x0000000400700947 */ /* 0x001fea0003800000 */
[----:B------:R-:W-:Y:S01]  /*0ba0*/  IMAD.IADD R25, R24, 0x1, R7 ;  /* 0x0000000118197824 */ /* 0x000fe200078e0207 */
[----:B------:R-:W-:-:S07]  /*0bb0*/  MOV R27, R3 ;  /* 0x00000003001b7202 */ /* 0x000fce0000000f00 */
.L_x_8:
[----:B0-----:R-:W2:Y:S04]  /*0bc0*/  LDG.E.64 R10, desc[UR8][R8.64+0x40] ;  /* 0x00004008080a7981 */ /* 0x001ea8000c1e1b00 */
[----:B------:R-:W3:Y:S04]  /*0bd0*/  LDG.E.64 R12, desc[UR8][R8.64+0x38] ;  /* 0x00003808080c7981 */ /* 0x000ee8000c1e1b00 */
[----:B------:R-:W4:Y:S04]  /*0be0*/  LDG.E.64 R16, desc[UR8][R8.64+0x30] ;  /* 0x0000300808107981 */ /* 0x000f28000c1e1b00 */
[----:B------:R-:W5:Y:S04]  /*0bf0*/  LDG.E.64 R18, desc[UR8][R8.64+0x28] ;  /* 0x0000280808127981 */ /* 0x000f68000c1e1b00 */
[----:B------:R-:W5:Y:S04]  /*0c00*/  LDG.E.64 R14, desc[UR8][R8.64+0x20] ;  /* 0x00002008080e7981 */ /* 0x000f68000c1e1b00 */
[----:B------:R-:W2:Y:S04]  /*0c10*/  LDS.64 R22, [R6] ;  /* 0x0000000006167984 */ /* 0x000ea80000000a00 */
[----:B------:R-:W3:Y:S01]  /*0c20*/  LDS.64 R20, [R6+0x30] ;  /* 0x0000300006147984 */ /* 0x000ee20000000a00 */
[----:B--2---:R-:W-:-:S03]  /*0c30*/  DFMA R22, R10, R22, RZ ;  /* 0x000000160a16722b */ /* 0x004fc600000000ff */
[----:B------:R-:W2:Y:S05]  /*0c40*/  LDG.E.64 R10, desc[UR8][R8.64+0x18] ;  /* 0x00001808080a7981 */ /* 0x000eaa000c1e1b00 */
[----:B---3--:R-:W-:Y:S01]  /*0c50*/  DFMA R20, R12, R20, R22 ;  /* 0x000000140c14722b */ /* 0x008fe20000000016 */
[----:B------:R-:W3:Y:S04]  /*0c60*/  LDG.E.64 R12, desc[UR8][R8.64+0x10] ;  /* 0x00001008080c7981 */ /* 0x000ee8000c1e1b00 */
[----:B------:R-:W4:Y:S03]  /*0c70*/  LDS.64 R22, [R6+0x60] ;  /* 0x0000600006167984 */ /* 0x000f260000000a00 */
[----:B----4-:R-:W-:-:S02]  /*0c80*/  DFMA R22, R16, R22, R20 ;  /* 0x000000161016722b */ /* 0x010fc40000000014 */
[----:B------:R-:W5:Y:S04]  /*0c90*/  LDS.64 R20, [R6+0x8] ;  /* 0x0000080006147984 */ /* 0x000f680000000a00 */
[----:B------:R-:W4:Y:S02]  /*0ca0*/  LDG.E.64 R16, desc[UR8][R8.64+0x8] ;  /* 0x0000080808107981 */ /* 0x000f24000c1e1b00 */
[----:B-----5:R-:W-:Y:S02]  /*0cb0*/  DFMA R20, R18, R20, R22 ;  /* 0x000000141214722b */ /* 0x020fe40000000016 */
[----:B------:R-:W0:Y:S04]  /*0cc0*/  LDS.64 R22, [R6+0x38] ;  /* 0x0000380006167984 */ /* 0x000e280000000a00 */
[----:B------:R-:W5:Y:S02]  /*0cd0*/  LDG.E.64 R18, desc[UR8][R8.64] ;  /* 0x0000000808127981 */ /* 0x000f64000c1e1b00 */
[----:B0-----:R-:W-:-:S02]  /*0ce0*/  DFMA R22, R14, R22, R20 ;  /* 0x000000160e16722b */ /* 0x001fc40000000014 */
[----:B------:R-:W2:Y:S04]  /*0cf0*/  LDS.64 R20, [R6+0x68] ;  /* 0x0000680006147984 */ /* 0x000ea80000000a00 */
[----:B------:R-:W5:Y:S02]  /*0d00*/  LDG.E.64 R14, desc[UR8][R8.64+0x88] ;  /* 0x00008808080e7981 */ /* 0x000f64000c1e1b00 */
[----:B--2---:R-:W-:Y:S02]  /*0d10*/  DFMA R20, R10, R20, R22 ;  /* 0x000000140a14722b */ /* 0x004fe40000000016 */
[----:B------:R-:W2:Y:S04]  /*0d20*/  LDG.E.64 R10, desc[UR8][R8.64+0x80] ;  /* 0x00008008080a7981 */ /* 0x000ea8000c1e1b00 */
[----:B------:R-:W3:Y:S02]  /*0d30*/  LDS.64 R22, [R6+0x10] ;  /* 0x0000100006167984 */ /* 0x000ee40000000a00 */
[----:B---3--:R-:W-:-:S02]  /*0d40*/  DFMA R22, R12, R22, R20 ;  /* 0x000000160c16722b */ /* 0x008fc40000000014 */
[----:B------:R-:W3:Y:S04]  /*0d50*/  LDG.E.64 R12, desc[UR8][R8.64+0x78] ;  /* 0x00007808080c7981 */ /* 0x000ee8000c1e1b00 */
[----:B------:R-:W4:Y:S02]  /*0d60*/  LDS.64 R20, [R6+0x40] ;  /* 0x0000400006147984 */ /* 0x000f240000000a00 */
[----:B----4-:R-:W-:Y:S02]  /*0d70*/  DFMA R20, R16, R20, R22 ;  /* 0x000000141014722b */ /* 0x010fe40000000016 */
[----:B------:R-:W5:Y:S04]  /*0d80*/  LDS.64 R22, [R6+0x70] ;  /* 0x0000700006167984 */ /* 0x000f680000000a00 */
[----:B------:R-:W4:Y:S02]  /*0d90*/  LDG.E.64 R16, desc[UR8][R8.64+0x70] ;  /* 0x0000700808107981 */ /* 0x000f24000c1e1b00 */
[----:B-----5:R-:W-:-:S02]  /*0da0*/  DFMA R22, R18, R22, R20 ;  /* 0x000000161216722b */ /* 0x020fc40000000014 */
[----:B------:R-:W0:Y:S04]  /*0db0*/  LDS.64 R18, [R6+0x120] ;  /* 0x0001200006127984 */ /* 0x000e280000000a00 */
[----:B------:R-:W5:Y:S02]  /*0dc0*/  LDG.E.64 R20, desc[UR8][R8.64+0x68] ;  /* 0x0000680808147981 */ /* 0x000f64000c1e1b00 */
[----:B0-----:R-:W-:Y:S02]  /*0dd0*/  DFMA R18, R14, R18, R22 ;  /* 0x000000120e12722b */ /* 0x001fe40000000016 */
[----:B------:R-:W2:Y:S04]  /*0de0*/  LDS.64 R22, [R6+0x150] ;  /* 0x0001500006167984 */ /* 0x000ea80000000a00 */
[----:B------:R-:W5:Y:S02]  /*0df0*/  LDG.E.64 R14, desc[UR8][R8.64+0x60] ;  /* 0x00006008080e7981 */ /* 0x000f64000c1e1b00 */
[----:B--2---:R-:W-:-:S02]  /*0e00*/  DFMA R22, R10, R22, R18 ;  /* 0x000000160a16722b */ /* 0x004fc40000000012 */
[----:B------:R-:W3:Y:S04]  /*0e10*/  LDS.64 R18, [R6+0x180] ;  /* 0x0001800006127984 */ /* 0x000ee80000000a00 */
[----:B------:R-:W2:Y:S02]  /*0e20*/  LDG.E.64 R10, desc[UR8][R8.64+0x58] ;  /* 0x00005808080a7981 */ /* 0x000ea4000c1e1b00 */
[----:B---3--:R-:W-:Y:S02]  /*0e30*/  DFMA R18, R12, R18, R22 ;  /* 0x000000120c12722b */ /* 0x008fe40000000016 */
[----:B------:R-:W3:Y:S04]  /*0e40*/  LDG.E.64 R12, desc[UR8][R8.64+0x50] ;  /* 0x00005008080c7981 */ /* 0x000ee8000c1e1b00 */
[----:B------:R-:W4:Y:S02]  /*0e50*/  LDS.64 R22, [R6+0x128] ;  /* 0x0001280006167984 */ /* 0x000f240000000a00 */
        /* <DEDUP_REMOVED lines=10> */
[----:B------:R-:W3:Y:S04]  /*0f00*/  LDS.64 R22, [R6+0x160] ;  /* 0x0001600006167984 */ /* 0x000ee80000000a00 */
[----:B------:R-:W2:Y:S02]  /*0f10*/  LDG.E.64 R10, desc[UR8][R8.64+0xc0] ;  /* 0x0000c008080a7981 */ /* 0x000ea4000c1e1b00 */
[----:B---3--:R-:W-:-:S02]  /*0f20*/  DFMA R22, R12, R22, R14 ;  /* 0x000000160c16722b */ /* 0x008fc4000000000e */
[----:B------:R-:W3:Y:S04]  /*0f30*/  LDG.E.64 R14, desc[UR8][R8.64+0xb8] ;  /* 0x0000b808080e7981 */ /* 0x000ee8000c1e1b00 */
[----:B------:R-:W4:Y:S02]  /*0f40*/  LDS.64 R12, [R6+0x190] ;  /* 0x00019000060c7984 */ /* 0x000f240000000a00 */
[----:B----4-:R-:W-:Y:S02]  /*0f50*/  DFMA R16, R16, R12, R22 ;  /* 0x0000000c1010722b */ /* 0x010fe40000000016 */
[----:B------:R-:W5:Y:S04]  /*0f60*/  LDS.64 R12, [R6+0x240] ;  /* 0x00024000060c7984 */ /* 0x000f680000000a00 */
[----:B------:R-:W-:Y:S02]  /*0f70*/  LDS.64 R22, [R6+0x2a0] ;  /* 0x0002a00006167984 */ /* 0x000fe40000000a00 */
[----:B-----5:R-:W-:-:S02]  /*0f80*/  DFMA R20, R20, R12, R16 ;  /* 0x0000000c1414722b */ /* 0x020fc40000000010 */
[----:B------:R-:W0:Y:S04]  /*0f90*/  LDS.64 R12, [R6+0x270] ;  /* 0x00027000060c7984 */ /* 0x000e280000000a00 */
[----:B------:R-:W4:Y:S02]  /*0fa0*/  LDG.E.64 R16, desc[UR8][R8.64+0xb0] ;  /* 0x0000b00808107981 */ /* 0x000f24000c1e1b00 */
[----:B0-----:R-:W-:Y:S02]  /*0fb0*/  DFMA R12, R18, R12, R20 ;  /* 0x0000000c120c722b */ /* 0x001fe40000000014 */
[----:B------:R-:W5:Y:S04]  /*0fc0*/  LDG.E.64 R20, desc[UR8][R8.64+0xa8] ;  /* 0x0000a80808147981 */ /* 0x000f68000c1e1b00 */
[----:B------:R-:W3:Y:S02]  /*0fd0*/  LDS.64 R18, [R6+0x248] ;  /* 0x0002480006127984 */ /* 0x000ee40000000a00 */
[----:B--2---:R-:W-:-:S02]  /*0fe0*/  DFMA R22, R10, R22, R12 ;  /* 0x000000160a16722b */ /* 0x004fc4000000000c */
[----:B------:R-:W2:Y:S04]  /*0ff0*/  LDG.E.64 R10, desc[UR8][R8.64+0xa0] ;  /* 0x0000a008080a7981 */ /* 0x000ea8000c1e1b00 */
[----:B------:R-:W2:Y:S02]  /*1000*/  LDG.E.64 R12, desc[UR8][R8.64+0x98] ;  /* 0x00009808080c7981 */ /* 0x000ea4000c1e1b00 */
[----:B---3--:R-:W-:Y:S02]  /*1010*/  DFMA R18, R14, R18, R22 ;  /* 0x000000120e12722b */ /* 0x008fe40000000016 */
[----:B------:R-:W3:Y:S01]  /*1020*/  LDG.E.64 R14, desc[UR8][R8.64+0x90] ;  /* 0x00009008080e7981 */ /* 0x000ee2000c1e1b00 */
[----:B------:R-:W-:Y:S05]  /*1030*/  WARPSYNC.ALL ;  /* 0x0000000000007948 */ /* 0x000fea0003800000 */
[----:B------:R-:W4:Y:S01]  /*1040*/  LDS.64 R22, [R6+0x278] ;  /* 0x0002780006167984 */ /* 0x000f220000000a00 */
[----:B------:R-:W-:-:S05]  /*1050*/  IMAD.IADD R27, R4, 0x1, R27 ;  /* 0x00000001041b7824 */ /* 0x000fca00078e021b */
[----:B------:R-:W-:Y:S01]  /*1060*/  ISETP.GE.U32.AND P0, PT, R27, 0x400, PT ;  /* 0x000004001b00780c */ /* 0x000fe20003f06070 */
[----:B----4-:R-:W-:Y:S01]  /*1070*/  DFMA R22, R16, R22, R18 ;  /* 0x000000161016722b */ /* 0x010fe20000000012 */
[----:B------:R-:W5:Y:S04]  /*1080*/  LDS.64 R18, [R6+0x2a8] ;  /* 0x0002a80006127984 */ /* 0x000f680000000a00 */
[----:B------:R-:W2:Y:S03]  /*1090*/  LDS.64 R16, [R6+0x250] ;  /* 0x0002500006107984 */ /* 0x000ea60000000a00 */
[----:B-----5:R-:W-:Y:S01]  /*10a0*/  DFMA R18, R20, R18, R22 ;  /* 0x000000121412722b */ /* 0x020fe20000000016 */
[----:B------:R-:W0:Y:S04]  /*10b0*/  LDS.64 R20, [R6+0x280] ;  /* 0x0002800006147984 */ /* 0x000e280000000a00 */
[----:B------:R-:W3:Y:S03]  /*10c0*/  LDS.64 R22, [R6+0x2b0] ;  /* 0x0002b00006167984 */ /* 0x000ee60000000a00 */
[----:B--2---:R-:W-:Y:S01]  /*10d0*/  DFMA R16, R10, R16, R18 ;  /* 0x000000100a10722b */ /* 0x004fe20000000012 */
[----:B------:R-:W1:Y:S07]  /*10e0*/  LDC.64 R10, c[0x0][0x388] ;  /* 0x0000e200ff0a7b82 */ /* 0x000e6e0000000a00 */
[----:B0-----:R-:W-:Y:S01]  /*10f0*/  DFMA R12, R12, R20, R16 ;  /* 0x000000140c0c722b */ /* 0x001fe20000000010 */
[----:B-1----:R-:W-:Y:S01]  /*1100*/  IMAD.WIDE R10, R25, 0x8, R10 ;  /* 0x00000008190a7825 */ /* 0x002fe200078e020a */
[----:B------:R-:W-:-:S06]  /*1110*/  LEA R25, R4, R25, 0xa ;  /* 0x0000001904197211 */ /* 0x000fcc00078e50ff */
[----:B---3--:R-:W-:Y:S01]  /*1120*/  DFMA R12, R14, R22, R12 ;  /* 0x000000160e0c722b */ /* 0x008fe2000000000c */
[----:B------:R-:W-:Y:S06]  /*1130*/  BAR.SYNC.DEFER_BLOCKING 0x0 ;  /* 0x0000000000007b1d */ /* 0x000fec0000010000 */
[----:B------:R0:W-:Y:S01]  /*1140*/  STG.E.64 desc[UR8][R10.64], R12 ;  /* 0x0000000c0a007986 */ /* 0x0001e2000c101b08 */
[----:B------:R-:W-:Y:S05]  /*1150*/  @!P0 BRA `(.L_x_8) ;  /* 0xfffffff800988947 */ /* 0x000fea000383ffff */
.L_x_7:
[----:B------:R-:W-:-:S05]  /*1160*/  VIADD R7, R7, UR4 ;  /* 0x0000000407077c36 */ /* 0x000fca0008000000 */
[----:B------:R-:W-:-:S13]  /*1170*/  ISETP.GE.AND P0, PT, R7, 0x400, PT ;  /* 0x000004000700780c */ /* 0x000fda0003f06270 */
[----:B------:R-:W-:Y:S05]  /*1180*/  @!P0 BRA `(.L_x_9) ;  /* 0xfffffff8007c8947 */ /* 0x000fea000383ffff */
.L_x_6:
[----:B------:R-:W-:Y:S05]  /*1190*/  BSYNC.RECONVERGENT B0 ;  /* 0x0000000000007941 */ /* 0x000fea0003800200 */
.L_x_5:
[----:B------:R-:W-:-:S04]  /*11a0*/  IADD3 R2, PT, PT, R5, R2, RZ ;  /* 0x0000000205027210 */ /* 0x000fc80007ffe0ff */
[----:B------:R-:W-:-:S13]  /*11b0*/  ISETP.GE.U32.AND P0, PT, R2, 0x5, PT ;  /* 0x000000050200780c */ /* 0x000fda0003f06070 */
[----:B------:R-:W-:Y:S05]  /*11c0*/  @!P0 BRA `(.L_x_10) ;  /* 0xfffffff800488947 */ /* 0x000fea000383ffff */
[----:B------:R-:W-:Y:S05]  /*11d0*/  EXIT ;  /* 0x000000000000794d */ /* 0x000fea0003800000 */
.L_x_11:
[----:B------:R-:W-:-:S00]  /*11e0*/  BRA `(.L_x_11) ;  /* 0xfffffffc00fc7947 */ /* 0x000fc0000383ffff */
[----:B------:R-:W-:-:S00]  /*11f0*/  NOP ;  /* 0x0000000000007918 */ /* 0x000fc00000000000 */
        /* <DEDUP_REMOVED lines=8> */
.L_x_20:


//--------------------- .text._Z5conv1PdS_S_      --------------------------
	.section	.text._Z5conv1PdS_S_,"ax",@progbits
	.align	128
        .global         _Z5conv1PdS_S_
        .type           _Z5conv1PdS_S_,@function
        .size           _Z5conv1PdS_S_,(.L_x_21 - _Z5conv1PdS_S_)
        .other          _Z5conv1PdS_S_,@"STO_CUDA_ENTRY STV_DEFAULT"
_Z5conv1PdS_S_:
.text._Z5conv1PdS_S_:
[----:B------:R-:W-:Y:S01]  /*0000*/  LDC R1, c[0x0][0x37c] ;  /* 0x0000df00ff017b82 */ /* 0x000fe20000000800 */
[----:B------:R-:W0:Y:S07]  /*0010*/  S2R R5, SR_TID.Z ;  /* 0x0000000000057919 */ /* 0x000e2e0000002300 */
[----:B------:R-:W1:Y:S01]  /*0020*/  LDC R3, c[0x0][0x364] ;  /* 0x0000d900ff037b82 */ /* 0x000e620000000800 */
[----:B------:R-:W1:Y:S01]  /*0030*/  S2R R0, SR_TID.Y ;  /* 0x0000000000007919 */ /* 0x000e620000002200 */
[----:B------:R-:W2:Y:S06]  /*0040*/  S2R R2, SR_TID.X ;  /* 0x0000000000027919 */ /* 0x000eac0000002100 */
[----:B------:R-:W2:Y:S08]  /*0050*/  LDC R7, c[0x0][0x360] ;  /* 0x0000d800ff077b82 */ /* 0x000eb00000000800 */
[----:B------:R-:W0:Y:S08]  /*0060*/  S2UR UR6, SR_CTAID.Z ;  /* 0x00000000000679c3 */ /* 0x000e300000002700 */
[----:B------:R-:W0:Y:S01]  /*0070*/  LDC R6, c[0x0][0x368] ;  /* 0x0000da00ff067b82 */ /* 0x000e220000000800 */
[----:B------:R-:W3:Y:S07]  /*0080*/  LDCU UR7, c[0x0][0x374] ;  /* 0x00006e80ff0777ac */ /* 0x000eee0008000800 */
[----:B------:R-:W1:Y:S08]  /*0090*/  S2UR UR4, SR_CTAID.Y ;  /* 0x00000000000479c3 */ /* 0x000e700000002600 */
[----:B------:R-:W2:Y:S01]  /*00a0*/  S2UR UR5, SR_CTAID.X ;  /* 0x00000000000579c3 */ /* 0x000ea20000002500 */
[----:B0-----:R-:W-:-:S05]  /*00b0*/  IMAD R5, R6, UR6, R5 ;  /* 0x0000000606057c24 */ /* 0x001fca000f8e0205 */
[----:B------:R-:W-:Y:S01]  /*00c0*/  ISETP.GT.U32.AND P0, PT, R5, 0x4, PT ;  /* 0x000000040500780c */ /* 0x000fe20003f04070 */
[C---:B-1----:R-:W-:Y:S02]  /*00d0*/  IMAD R0, R3.reuse, UR4, R0 ;  /* 0x0000000403007c24 */ /* 0x042fe4000f8e0200 */
[----:B---3--:R-:W-:Y:S02]  /*00e0*/  IMAD R3, R3, UR7, RZ ;  /* 0x0000000703037c24 */ /* 0x008fe4000f8e02ff */
[----:B--2---:R-:W-:-:S08]  /*00f0*/  IMAD R2, R7, UR5, R2 ;  /* 0x0000000507027c24 */ /* 0x004fd0000f8e0202 */
[----:B------:R-:W-:Y:S05]  /*0100*/  @P0 EXIT ;  /* 0x000000000000094d */ /* 0x000fea0003800000 */
[----:B------:R-:W0:Y:S01]  /*0110*/  LDCU.64 UR4, c[0x0][0x380] ;  /* 0x00007000ff0477ac */ /* 0x000e220008000a00 */
[----:B------:R-:W-:Y:S01]  /*0120*/  IMAD R4, R3, 0x402, RZ ;  /* 0x0000040203047824 */ /* 0x000fe200078e02ff */
[----:B------:R-:W1:Y:S01]  /*0130*/  LDCU UR6, c[0x0][0x378] ;  /* 0x00006f00ff0677ac */ /* 0x000e620008000800 */
[----:B------:R-:W2:Y:S01]  /*0140*/  LDCU UR7, c[0x0][0x370] ;  /* 0x00006e00ff0777ac */ /* 0x000ea20008000800 */
[----:B------:R-:W3:Y:S01]  /*0150*/  LDCU.64 UR8, c[0x0][0x358] ;  /* 0x00006b00ff0877ac */ /* 0x000ee20008000a00 */
[----:B0-----:R-:W-:Y:S01]  /*0160*/  UIADD3 UR4, UP0, UPT, UR4, 0x808028, URZ ;  /* 0x0080802804047890 */ /* 0x001fe2000ff1e0ff */
[----:B-1----:R-:W-:-:S03]  /*0170*/  IMAD R6, R6, UR6, RZ ;  /* 0x0000000606067c24 */ /* 0x002fc6000f8e02ff */
[----:B------:R-:W-:Y:S01]  /*0180*/  UIADD3.X UR5, UPT, UPT, URZ, UR5, URZ, UP0, !UPT ;  /* 0x00000005ff057290 */ /* 0x000fe200087fe4ff */
[----:B--23--:R-:W-:-:S11]  /*0190*/  IMAD R7, R7, UR7, RZ ;  /* 0x0000000707077c24 */ /* 0x00cfd6000f8e02ff */
.L_x_18:
[----:B------:R-:W-:Y:S01]  /*01a0*/  ISETP.GT.AND P0, PT, R2, 0x3ff, PT ;  /* 0x000003ff0200780c */ /* 0x000fe20003f04270 */
[----:B------:R-:W-:-:S12]  /*01b0*/  BSSY.RECONVERGENT B0, `(.L_x_12) ;  /* 0x0000086000007945 */ /* 0x000fd80003800200 */
[----:B0-----:R-:W-:Y:S05]  /*01c0*/  @P0 BRA `(.L_x_13) ;  /* 0x0000000800100947 */ /* 0x001fea0003800000 */
[----:B------:R-:W0:Y:S01]  /*01d0*/  LDC.64 R8, c[0x0][0x390] ;  /* 0x0000e400ff087b82 */ /* 0x000e220000000a00 */
[----:B------:R-:W-:Y:S02]  /*01e0*/  IMAD R11, R5, 0x1b, RZ ;  /* 0x0000001b050b7824 */ /* 0x000fe400078e02ff */
[----:B------:R-:W-:Y:S02]  /*01f0*/  IMAD.MOV.U32 R30, RZ, RZ, R2 ;  /* 0x000000ffff1e7224 */ /* 0x000fe400078e0002 */
[----:B0-----:R-:W-:-:S07]  /*0200*/  IMAD.WIDE.U32 R8, R11, 0x8, R8 ;  /* 0x000000080b087825 */ /* 0x001fce00078e0008 */
.L_x_17:
[----:B------:R-:W-:Y:S01]  /*0210*/  ISETP.GT.U32.AND P0, PT, R0, 0x3ff, PT ;  /* 0x000003ff0000780c */ /* 0x000fe20003f04070 */
[----:B------:R-:W-:-:S12]  /*0220*/  BSSY.RECONVERGENT B1, `(.L_x_14) ;  /* 0x000007b000017945 */ /* 0x000fd80003800200 */
[----:B0-----:R-:W-:Y:S05]  /*0230*/  @P0 BRA `(.L_x_15) ;  /* 0x0000000400e40947 */ /* 0x001fea0003800000 */
[----:B------:R-:W-:Y:S01]  /*0240*/  IMAD.MOV.U32 R33, RZ, RZ, 0x402 ;  /* 0x00000402ff217424 */ /* 0x000fe200078e00ff */
[--C-:B------:R-:W-:Y:S01]  /*0250*/  SHF.R.S32.HI R32, RZ, 0x1f, R30.reuse ;  /* 0x0000001fff207819 */ /* 0x100fe2000001141e */
[C---:B------:R-:W-:Y:S01]  /*0260*/  IMAD R31, R0.reuse, 0x402, R30 ;  /* 0x00000402001f7824 */ /* 0x040fe200078e021e */
[----:B------:R-:W-:Y:S01]  /*0270*/  MOV R36, R0 ;  /* 0x0000000000247202 */ /* 0x000fe20000000f00 */
[----:B------:R-:W-:-:S05]  /*0280*/  IMAD R33, R0, R33, 0x804 ;  /* 0x0000080400217424 */ /* 0x000fca00078e0221 */
[----:B------:R-:W-:-:S04]  /*0290*/  IADD3 R11, PT, PT, R33, -0x402, RZ ;  /* 0xfffffbfe210b7810 */ /* 0x000fc80007ffe0ff */
[----:B------:R-:W-:Y:S01]  /*02a0*/  IADD3 R27, P0, PT, R11, R30, RZ ;  /* 0x0000001e0b1b7210 */ /* 0x000fe20007f1e0ff */
[----:B------:R-:W-:-:S04]  /*02b0*/  IMAD R11, R5, 0x400, R0 ;  /* 0x00000400050b7824 */ /* 0x000fc800078e0200 */
[----:B------:R-:W-:Y:S01]  /*02c0*/  IMAD.X R10, RZ, RZ, R32, P0 ;  /* 0x000000ffff0a7224 */ /* 0x000fe200000e0620 */
[----:B------:R-:W-:Y:S01]  /*02d0*/  LEA R26, P0, R27, UR4, 0x3 ;  /* 0x000000041b1a7c11 */ /* 0x000fe2000f8018ff */
[----:B------:R-:W-:-:S03]  /*02e0*/  IMAD.U32 R34, R11, 0x400, R30 ;  /* 0x000004000b227824 */ /* 0x000fc600078e001e */
[----:B------:R-:W-:-:S09]  /*02f0*/  LEA.HI.X R27, R27, UR5, R10, 0x3, P0 ;  /* 0x000000051b1b7c11 */ /* 0x000fd200080f1c0a */
.L_x_16:
[----:B0-----:R-:W0:Y:S01]  /*0300*/  LDC.64 R10, c[0x0][0x380] ;  /* 0x0000e000ff0a7b82 */ /* 0x001e220000000a00 */
[----:B------:R-:W2:Y:S04]  /*0310*/  LDG.E.64 R18, desc[UR8][R8.64+0x40] ;  /* 0x0000400808127981 */ /* 0x000ea8000c1e1b00 */
[----:B------:R-:W3:Y:S04]  /*0320*/  LDG.E.64 R22, desc[UR8][R8.64+0x38] ;  /* 0x0000380808167981 */ /* 0x000ee8000c1e1b00 */
[----:B------:R-:W4:Y:S04]  /*0330*/  LDG.E.64 R14, desc[UR8][R8.64+0x30] ;  /* 0x00003008080e7981 */ /* 0x000f28000c1e1b00 */
[----:B------:R-:W5:Y:S01]  /*0340*/  LDG.E.64 R20, desc[UR8][R8.64+0x28] ;  /* 0x0000280808147981 */ /* 0x000f62000c1e1b00 */
[----:B0-----:R-:W-:-:S05]  /*0350*/  IMAD.WIDE R10, R31, 0x8, R10 ;  /* 0x000000081f0a7825 */ /* 0x001fca00078e020a */
[----:B------:R-:W2:Y:S04]  /*0360*/  LDG.E.64 R24, desc[UR8][R10.64] ;  /* 0x000000080a187981 */ /* 0x000ea8000c1e1b00 */
[----:B------:R-:W3:Y:S04]  /*0370*/  LDG.E.64 R16, desc[UR8][R10.64+0x2010] ;  /* 0x002010080a107981 */ /* 0x000ee8000c1e1b00 */
[----:B------:R-:W4:Y:S01]  /*0380*/  LDG.E.64 R12, desc[UR8][R10.64+0x4020] ;  /* 0x004020080a0c7981 */ /* 0x000f22000c1e1b00 */
[----:B--2---:R-:W-:-:S03]  /*0390*/  DFMA R24, R18, R24, RZ ;  /* 0x000000181218722b */ /* 0x004fc600000000ff */
[----:B------:R-:W5:Y:S05]  /*03a0*/  LDG.E.64 R18, desc[UR8][R10.64+0x8] ;  /* 0x000008080a127981 */ /* 0x000f6a000c1e1b00 */
[----:B---3--:R-:W-:Y:S01]  /*03b0*/  DFMA R22, R22, R16, R24 ;  /* 0x000000101616722b */ /* 0x008fe20000000018 */
[----:B------:R-:W-:-:S07]  /*03c0*/  IADD3 R17, P1, PT, R33, R30, RZ ;  /* 0x0000001e21117210 */ /* 0x000fce0007f3e0ff */
[----:B----4-:R-:W-:Y:S01]  /*03d0*/  DFMA R22, R14, R12, R22 ;  /* 0x0000000c0e16722b */ /* 0x010fe20000000016 */
[----:B------:R-:W-:Y:S01]  /*03e0*/  IMAD.MOV.U32 R12, RZ, RZ, R26 ;  /* 0x000000ffff0c7224 */ /* 0x000fe200078e001a */
[----:B------:R-:W-:Y:S02]  /*03f0*/  MOV R13, R27 ;  /* 0x0000001b000d7202 */ /* 0x000fe40000000f00 */
[----:B------:R-:W-:Y:S01]  /*0400*/  LEA.HI.X.SX32 R24, R33, R32, 0x1, P1 ;  /* 0x0000002021187211 */ /* 0x000fe200008f0eff */
[----:B------:R-:W2:Y:S01]  /*0410*/  LDG.E.64 R26, desc[UR8][R8.64+0x18] ;  /* 0x00001808081a7981 */ /* 0x000ea2000c1e1b00 */
[----:B------:R-:W-:Y:S02]  /*0420*/  IADD3 R14, P0, PT, R12, -0x1000000, RZ ;  /* 0xff0000000c0e7810 */ /* 0x000fe40007f1e0ff */
[----:B------:R-:W-:Y:S02]  /*0430*/  LEA R16, P1, R17, UR4, 0x3 ;  /* 0x0000000411107c11 */ /* 0x000fe4000f8218ff */
[----:B------:R-:W-:-:S02]  /*0440*/  IADD3.X R15, PT, PT, R13, -0x1, RZ, P0, !PT ;  /* 0xffffffff0d0f7810 */ /* 0x000fc400007fe4ff */
[----:B------:R-:W-:-:S03]  /*0450*/  LEA.HI.X R17, R17, UR5, R24, 0x3, P1 ;  /* 0x0000000511117c11 */ /* 0x000fc600088f1c18 */
[----:B------:R-:W3:Y:S01]  /*0460*/  LDG.E.64 R24, desc[UR8][R14.64+0x7f7fe0] ;  /* 0x7f7fe0080e187981 */ /* 0x000ee2000c1e1b00 */
[----:B-----5:R-:W-:Y:S01]  /*0470*/  DFMA R18, R20, R18, R22 ;  /* 0x000000121412722b */ /* 0x020fe20000000016 */
[----:B------:R-:W-:Y:S02]  /*0480*/  IADD3 R20, P0, PT, R16, -0x1000000, RZ ;  /* 0xff00000010147810 */ /* 0x000fe40007f1e0ff */
[----:B------:R-:W3:Y:S02]  /*0490*/  LDG.E.64 R22, desc[UR8][R8.64+0x20] ;  /* 0x0000200808167981 */ /* 0x000ee4000c1e1b00 */
[----:B------:R-:W-:-:S05]  /*04a0*/  IADD3.X R21, PT, PT, R17, -0x1, RZ, P0, !PT ;  /* 0xffffffff11157810 */ /* 0x000fca00007fe4ff */
[----:B------:R-:W2:Y:S04]  /*04b0*/  LDG.E.64 R28, desc[UR8][R20.64+0x7f7fe0] ;  /* 0x7f7fe008141c7981 */ /* 0x000ea8000c1e1b00 */
[----:B------:R-:W4:Y:S01]  /*04c0*/  LDG.E.64 R20, desc[UR8][R20.64+0x7f7fe8] ;  /* 0x7f7fe80814147981 */ /* 0x000f22000c1e1b00 */
[----:B---3--:R-:W-:-:S03]  /*04d0*/  DFMA R18, R22, R24, R18 ;  /* 0x000000181612722b */ /* 0x008fc60000000012 */
[----:B------:R-:W3:Y:S04]  /*04e0*/  LDG.E.64 R22, desc[UR8][R8.64+0x10] ;  /* 0x0000100808167981 */ /* 0x000ee8000c1e1b00 */
[----:B------:R-:W5:Y:S01]  /*04f0*/  LDG.E.64 R24, desc[UR8][R14.64+0x7f7fe8] ;  /* 0x7f7fe8080e187981 */ /* 0x000f62000c1e1b00 */
[----:B--2---:R-:W-:-:S03]  /*0500*/  DFMA R26, R26, R28, R18 ;  /* 0x0000001c1a1a722b */ /* 0x004fc60000000012 */
[----:B------:R-:W3:Y:S04]  /*0510*/  LDG.E.64 R18, desc[UR8][R10.64+0x10] ;  /* 0x000010080a127981 */ /* 0x000ee8000c1e1b00 */
[----:B------:R-:W5:Y:S04]  /*0520*/  LDG.E.64 R28, desc[UR8][R8.64+0x8] ;  /* 0x00000808081c7981 */ /* 0x000f68000c1e1b00 */
[----:B------:R-:W2:Y:S01]  /*0530*/  LDG.E.64 R14, desc[UR8][R16.64+-0x8] ;  /* 0xfffff808100e7981 */ /* 0x000ea2000c1e1b00 */
[----:B---3--:R-:W-:-:S03]  /*0540*/  DFMA R26, R22, R18, R26 ;  /* 0x00000012161a722b */ /* 0x008fc6000000001a */
[----:B------:R-:W4:Y:S01]  /*0550*/  LDG.E.64 R22, desc[UR8][R8.64] ;  /* 0x0000000808167981 */ /* 0x000f22000c1e1b00 */
[----:B------:R-:W-:-:S05]  /*0560*/  IADD3 R18, P0, PT, R10, 0x1000000, RZ ;  /* 0x010000000a127810 */ /* 0x000fca0007f1e0ff */
[----:B------:R-:W-:Y:S01]  /*0570*/  IMAD.X R19, RZ, RZ, R11, P0 ;  /* 0x000000ffff137224 */ /* 0x000fe200000e060b */
[----:B-----5:R-:W-:Y:S01]  /*0580*/  DFMA R24, R28, R24, R26 ;  /* 0x000000181c18722b */ /* 0x020fe2000000001a */
[----:B------:R-:W3:Y:S04]  /*0590*/  LDG.E.64 R10, desc[UR8][R12.64+-0x8] ;  /* 0xfffff8080c0a7981 */ /* 0x000ee8000c1e1b00 */
[----:B------:R-:W5:Y:S04]  /*05a0*/  LDG.E.64 R28, desc[UR8][R8.64+0x88] ;  /* 0x00008808081c7981 */ /* 0x000f68000c1e1b00 */
[----:B------:R-:W5:Y:S01]  /*05b0*/  LDG.E.64 R26, desc[UR8][R18.64+-0x7f7fe0] ;  /* 0x80802008121a7981 */ /* 0x000f62000c1e1b00 */
[----:B----4-:R-:W-:-:S03]  /*05c0*/  DFMA R22, R22, R20, R24 ;  /* 0x000000141616722b */ /* 0x010fc60000000018 */
[----:B------:R-:W3:Y:S04]  /*05d0*/  LDG.E.64 R24, desc[UR8][R8.64+0x80] ;  /* 0x0000800808187981 */ /* 0x000ee8000c1e1b00 */
[----:B------:R-:W4:Y:S01]  /*05e0*/  LDG.E.64 R20, desc[UR8][R8.64+0x70] ;  /* 0x0000700808147981 */ /* 0x000f22000c1e1b00 */
[----:B-----5:R-:W-:-:S03]  /*05f0*/  DFMA R26, R28, R26, R22 ;  /* 0x0000001a1c1a722b */ /* 0x020fc60000000016 */
[----:B------:R-:W2:Y:S05]  /*0600*/  LDG.E.64 R22, desc[UR8][R8.64+0x78] ;  /* 0x0000780808167981 */ /* 0x000eaa000c1e1b00 */
[----:B---3--:R-:W-:Y:S01]  /*0610*/  DFMA R24, R24, R10, R26 ;  /* 0x0000000a1818722b */ /* 0x008fe2000000001a */
[----:B------:R-:W4:Y:S04]  /*0620*/  LDG.E.64 R10, desc[UR8][R18.64+-0x7f7fd8] ;  /* 0x80802808120a7981 */ /* 0x000f28000c1e1b00 */
[----:B------:R-:W3:Y:S03]  /*0630*/  LDG.E.64 R26, desc[UR8][R16.64+0x8] ;  /* 0x00000808101a7981 */ /* 0x000ee6000c1e1b00 */
[----:B--2---:R-:W-:Y:S01]  /*0640*/  DFMA R24, R22, R14, R24 ;  /* 0x0000000e1618722b */ /* 0x004fe20000000018 */
[----:B------:R-:W2:Y:S04]  /*0650*/  LDG.E.64 R22, desc[UR8][R8.64+0x68] ;  /* 0x0000680808167981 */ /* 0x000ea8000c1e1b00 */
[----:B------:R-:W2:Y:S03]  /*0660*/  LDG.E.64 R14, desc[UR8][R12.64] ;  /* 0x000000080c0e7981 */ /* 0x000ea6000c1e1b00 */
[----:B----4-:R-:W-:Y:S01]  /*0670*/  DFMA R24, R20, R10, R24 ;  /* 0x0000000a1418722b */ /* 0x010fe20000000018 */
[----:B------:R-:W4:Y:S04]  /*0680*/  LDG.E.64 R20, desc[UR8][R8.64+0x60] ;  /* 0x0000600808147981 */ /* 0x000f28000c1e1b00 */
[----:B------:R-:W4:Y:S03]  /*0690*/  LDG.E.64 R10, desc[UR8][R16.64] ;  /* 0x00000008100a7981 */ /* 0x000f26000c1e1b00 */
[----:B--2---:R-:W-:Y:S01]  /*06a0*/  DFMA R24, R22, R14, R24 ;  /* 0x0000000e1618722b */ /* 0x004fe20000000018 */
[----:B------:R-:W2:Y:S04]  /*06b0*/  LDG.E.64 R22, desc[UR8][R8.64+0x58] ;  /* 0x0000580808167981 */ /* 0x000ea8000c1e1b00 */
[----:B------:R-:W2:Y:S03]  /*06c0*/  LDG.E.64 R14, desc[UR8][R18.64+-0x7f7fd0] ;  /* 0x80803008120e7981 */ /* 0x000ea6000c1e1b00 */
[----:B----4-:R-:W-:Y:S01]  /*06d0*/  DFMA R24, R20, R10, R24 ;  /* 0x0000000a1418722b */ /* 0x010fe20000000018 */
[----:B------:R-:W4:Y:S04]  /*06e0*/  LDG.E.64 R10, desc[UR8][R8.64+0x50] ;  /* 0x00005008080a7981 */ /* 0x000f28000c1e1b00 */
[----:B------:R-:W4:Y:S03]  /*06f0*/  LDG.E.64 R20, desc[UR8][R12.64+0x8] ;  /* 0x000008080c147981 */ /* 0x000f26000c1e1b00 */
[----:B--2---:R-:W-:Y:S01]  /*0700*/  DFMA R22, R22, R14, R24 ;  /* 0x0000000e1616722b */ /* 0x004fe20000000018 */
[----:B------:R-:W3:Y:S04]  /*0710*/  LDG.E.64 R14, desc[UR8][R8.64+0x48] ;  /* 0x00004808080e7981 */ /* 0x000ee8000c1e1b00 */
[----:B------:R-:W2:Y:S03]  /*0720*/  LDG.E.64 R24, desc[UR8][R8.64+0xd0] ;  /* 0x0000d00808187981 */ /* 0x000ea6000c1e1b00 */
[----:B----4-:R-:W-:-:S02]  /*0730*/  DFMA R20, R10, R20, R22 ;  /* 0x000000140a14722b */ /* 0x010fc40000000016 */
[----:B------:R-:W2:Y:S01]  /*0740*/  LDG.E.64 R22, desc[UR8][R18.64+0x10040] ;  /* 0x0100400812167981 */ /* 0x000ea2000c1e1b00 */
[----:B------:R-:W-:-:S05]  /*0750*/  IADD3 R10, P0, PT, R12, 0x1000000, RZ ;  /* 0x010000000c0a7810 */ /* 0x000fca0007f1e0ff */
[----:B------:R-:W-:Y:S01]  /*0760*/  IMAD.X R11, RZ, RZ, R13, P0 ;  /* 0x000000ffff0b7224 */ /* 0x000fe200000e060d */
[----:B---3--:R-:W-:Y:S01]  /*0770*/  DFMA R26, R14, R26, R20 ;  /* 0x0000001a0e1a722b */ /* 0x008fe20000000014 */
[----:B------:R-:W3:Y:S04]  /*0780*/  LDG.E.64 R20, desc[UR8][R8.64+0xc8] ;  /* 0x0000c80808147981 */ /* 0x000ee8000c1e1b00 */
[----:B------:R-:W3:Y:S01]  /*0790*/  LDG.E.64 R14, desc[UR8][R10.64+-0x7f7fe8] ;  /* 0x808018080a0e7981 */ /* 0x000ee2000c1e1b00 */
[----:B------:R-:W-:-:S04]  /*07a0*/  IADD3 R28, P0, PT, R16, 0x1000000, RZ ;  /* 0x01000000101c7810 */ /* 0x000fc80007f1e0ff */
[----:B------:R-:W-:-:S05]  /*07b0*/  IADD3.X R29, PT, PT, RZ, R17, RZ, P0, !PT ;  /* 0x00000011ff1d7210 */ /* 0x000fca00007fe4ff */
[----:B------:R-:W4:Y:S01]  /*07c0*/  LDG.E.64 R16, desc[UR8][R28.64+-0x7f7fe8] ;  /* 0x808018081c107981 */ /* 0x000f22000c1e1b00 */
[----:B--2---:R-:W-:-:S03]  /*07d0*/  DFMA R24, R24, R22, R26 ;  /* 0x000000161818722b */ /* 0x004fc6000000001a */
[----:B------:R-:W4:Y:S04]  /*07e0*/  LDG.E.64 R22, desc[UR8][R8.64+0xc0] ;  /* 0x0000c00808167981 */ /* 0x000f28000c1e1b00 */
[----:B------:R-:W2:Y:S01]  /*07f0*/  LDG.E.64 R26, desc[UR8][R10.64+-0x7f7fd8] ;  /* 0x808028080a1a7981 */ /* 0x000ea2000c1e1b00 */
[----:B---3--:R-:W-:-:S03]  /*0800*/  DFMA R24, R20, R14, R24 ;  /* 0x0000000e1418722b */ /* 0x008fc60000000018 */
[----:B------:R-:W3:Y:S04]  /*0810*/  LDG.E.64 R20, desc[UR8][R8.64+0xb8] ;  /* 0x0000b80808147981 */ /* 0x000ee8000c1e1b00 */
[----:B------:R-:W3:Y:S01]  /*0820*/  LDG.E.64 R14, desc[UR8][R18.64+0x10048] ;  /* 0x01004808120e7981 */ /* 0x000ee2000c1e1b00 */
[----:B----4-:R-:W-:-:S03]  /*0830*/  DFMA R24, R22, R16, R24 ;  /* 0x000000101618722b */ /* 0x010fc60000000018 */
[----:B------:R-:W4:Y:S04]  /*0840*/  LDG.E.64 R22, desc[UR8][R8.64+0xb0] ;  /* 0x0000b00808167981 */ /* 0x000f28000c1e1b00 */
[----:B------:R-:W4:Y:S01]  /*0850*/  LDG.E.64 R16, desc[UR8][R10.64+-0x7f7fe0] ;  /* 0x808020080a107981 */ /* 0x000f22000c1e1b00 */
[----:B---3--:R-:W-:-:S03]  /*0860*/  DFMA R24, R20, R14, R24 ;  /* 0x0000000e1418722b */ /* 0x008fc60000000018 */
[----:B------:R-:W3:Y:S04]  /*0870*/  LDG.E.64 R20, desc[UR8][R8.64+0xa8] ;  /* 0x0000a80808147981 */ /* 0x000ee8000c1e1b00 */
[----:B------:R-:W3:Y:S04]  /*0880*/  LDG.E.64 R14, desc[UR8][R28.64+-0x7f7fe0] ;  /* 0x808020081c0e7981 */ /* 0x000ee8000c1e1b00 */
[----:B------:R-:W5:Y:S01]  /*0890*/  LDG.E.64 R28, desc[UR8][R28.64+-0x7f7fd8] ;  /* 0x808028081c1c7981 */ /* 0x000f62000c1e1b00 */
[----:B----4-:R-:W-:-:S03]  /*08a0*/  DFMA R22, R22, R16, R24 ;  /* 0x000000101616722b */ /* 0x010fc60000000018 */
[----:B------:R-:W4:Y:S04]  /*08b0*/  LDG.E.64 R16, desc[UR8][R8.64+0xa0] ;  /* 0x0000a00808107981 */ /* 0x000f28000c1e1b00 */
[----:B------:R-:W4:Y:S04]  /*08c0*/  LDG.E.64 R24, desc[UR8][R18.64+0x10050] ;  /* 0x0100500812187981 */ /* 0x000f28000c1e1b00 */
[----:B------:R-:W2:Y:S01]  /*08d0*/  LDG.E.64 R18, desc[UR8][R8.64+0x98] ;  /* 0x0000980808127981 */ /* 0x000ea2000c1e1b00 */
[----:B---3--:R-:W-:-:S03]  /*08e0*/  DFMA R20, R20, R14, R22 ;  /* 0x0000000e1414722b */ /* 0x008fc60000000016 */
[----:B------:R-:W5:Y:S01]  /*08f0*/  LDG.E.64 R14, desc[UR8][R8.64+0x90] ;  /* 0x00009008080e7981 */ /* 0x000f62000c1e1b00 */
[----:B------:R-:W0:Y:S01]  /*0900*/  LDC.64 R22, c[0x0][0x388] ;  /* 0x0000e200ff167b82 */ /* 0x000e220000000a00 */
[----:B------:R-:W-:-:S05]  /*0910*/  IMAD.IADD R36, R3, 0x1, R36 ;  /* 0x0000000103247824 */ /* 0x000fca00078e0224 */
[----:B------:R-:W-:Y:S01]  /*0920*/  ISETP.GE.U32.AND P0, PT, R36, 0x400, PT ;  /* 0x000004002400780c */ /* 0x000fe20003f06070 */
[----:B0-----:R-:W-:Y:S01]  /*0930*/  IMAD.WIDE R22, R34, 0x8, R22 ;  /* 0x0000000822167825 */ /* 0x001fe200078e0216 */
[C---:B------:R-:W-:Y:S02]  /*0940*/  IADD3 R33, PT, PT, R4.reuse, R33, RZ ;  /* 0x0000002104217210 */ /* 0x040fe40007ffe0ff */
[----:B------:R-:W-:Y:S01]  /*0950*/  LEA R34, R3, R34, 0xa ;  /* 0x0000002203227211 */ /* 0x000fe200078e50ff */
[----:B------:R-:W-:Y:S01]  /*0960*/  IMAD.IADD R31, R4, 0x1, R31 ;  /* 0x00000001041f7824 */ /* 0x000fe200078e021f */
[----:B----4-:R-:W-:-:S08]  /*0970*/  DFMA R16, R16, R24, R20 ;  /* 0x000000181010722b */ /* 0x010fd00000000014 */
[----:B--2---:R-:W-:-:S08]  /*0980*/  DFMA R16, R18, R26, R16 ;  /* 0x0000001a1210722b */ /* 0x004fd00000000010 */
[----:B-----5:R-:W-:-:S07]  /*0990*/  DFMA R14, R14, R28, R16 ;  /* 0x0000001c0e0e722b */ /* 0x020fce0000000010 */
[----:B------:R0:W-:Y:S01]  /*09a0*/  STG.E.64 desc[UR8][R22.64], R14 ;  /* 0x0000000e16007986 */ /* 0x0001e2000c101b08 */
[----:B------:R-:W-:Y:S01]  /*09b0*/  IMAD.WIDE.U32 R26, R4, 0x8, R12 ;  /* 0x00000008041a7825 */ /* 0x000fe200078e000c */
[----:B------:R-:W-:Y:S06]  /*09c0*/  @!P0 BRA `(.L_x_16) ;  /* 0xfffffff8004c8947 */ /* 0x000fec000383ffff */
.L_x_15:
[----:B------:R-:W-:Y:S05]  /*09d0*/  BSYNC.RECONVERGENT B1 ;  /* 0x0000000000017941 */ /* 0x000fea0003800200 */
.L_x_14:
[----:B------:R-:W-:-:S05]  /*09e0*/  IMAD.IADD R30, R7, 0x1, R30 ;  /* 0x00000001071e7824 */ /* 0x000fca00078e021e */
[----:B------:R-:W-:-:S13]  /*09f0*/  ISETP.GE.AND P0, PT, R30, 0x400, PT ;  /* 0x000004001e00780c */ /* 0x000fda0003f06270 */
[----:B------:R-:W-:Y:S05]  /*0a00*/  @!P0 BRA `(.L_x_17) ;  /* 0xfffffff800008947 */ /* 0x000fea000383ffff */
.L_x_13:
[----:B------:R-:W-:Y:S05]  /*0a10*/  BSYNC.RECONVERGENT B0 ;  /* 0x0000000000007941 */ /* 0x000fea0003800200 */
.L_x_12:
[----:B------:R-:W-:-:S04]  /*0a20*/  IADD3 R5, PT, PT, R6, R5, RZ ;  /* 0x0000000506057210 */ /* 0x000fc80007ffe0ff */
[----:B------:R-:W-:-:S13]  /*0a30*/  ISETP.GE.U32.AND P0, PT, R5, 0x5, PT ;  /* 0x000000050500780c */ /* 0x000fda0003f06070 */
[----:B------:R-:W-:Y:S05]  /*0a40*/  @!P0 BRA `(.L_x_18) ;  /* 0xfffffff400d48947 */ /* 0x000fea000383ffff */
[----:B------:R-:W-:Y:S05]  /*0a50*/  EXIT ;  /* 0x000000000000794d */ /* 0x000fea0003800000 */
.L_x_19:
        /* <DEDUP_REMOVED lines=10> */
.L_x_21:


//--------------------- .nv.shared._Z5conv2PdS_S_ --------------------------
	.section	.nv.shared._Z5conv2PdS_S_,"aw",@nobits
	.sectionflags	@""
	.align	8
.nv.shared._Z5conv2PdS_S_:
	.zero		1888


//--------------------- .nv.shared.reserved.0     --------------------------
	.section	.nv.shared.reserved.0,"aw",@nobits
	.weak		__nv_reservedSMEM_offset_0_alias
	.size		__nv_reservedSMEM_offset_0_alias, 0, 64
	.other		__nv_reservedSMEM_offset_0_alias,@"STO_CUDA_RESERVED_SHARED STV_DEFAULT"
__nv_reservedSMEM_offset_0_alias:
	.zero		0
	.zero		64


//--------------------- .nv.constant0._Z5conv2PdS_S_ --------------------------
	.section	.nv.constant0._Z5conv2PdS_S_,"a",@progbits
	.sectionflags	@""
	.align	4
.nv.constant0._Z5conv2PdS_S_:
	.zero		920


//--------------------- .nv.constant0._Z5conv1PdS_S_ --------------------------
	.section	.nv.constant0._Z5conv1PdS_S_,"a",@progbits
	.sectionflags	@""
	.align	4
.nv.constant0._Z5conv1PdS_S_:
	.zero		920


//--------------------- SYMBOLS --------------------------

	.type		.nv.reservedSmem.offset0,@object
	.size		.nv.reservedSmem.offset0,0x4
	.type		.nv.reservedSmem.cap,@object
	.size		.nv.reservedSmem.cap,0x4
